	.target	sm_90a

	.elftype	@"ET_EXEC"


//--------------------- .note.nv.tkinfo           --------------------------
	.section	.note.nv.tkinfo,"",@"SHT_NOTE"
	.sectionflags	@"SHF_NOTE_NV_TKINFO"
	.tkinfo
        /*0018*/ 	.word	0x00000002
        /*0030*/ 	.string	""
        /*0030*/ 	.string	"ptxas"
        /*0030*/ 	.string	"Cuda compilation tools, release 13.0, V13.0.88"
        /*0030*/ 	.string	"Build cuda_13.0.r13.0/compiler.36424714_0"
        /*0030*/ 	.string	"-arch sm_90a -m 64 "



//--------------------- .note.nv.cuinfo           --------------------------
	.section	.note.nv.cuinfo,"",@"SHT_NOTE"
	.sectionflags	@"SHF_NOTE_NV_CUINFO"
        /*0018*/ 	.short	0x0002
        /*001a*/ 	.short	0x005a
        /*001c*/ 	.short	0x0082
	.zero		2


//--------------------- .nv.info                  --------------------------
	.section	.nv.info,"",@"SHT_CUDA_INFO"
	.align	4


	//----- nvinfo : EIATTR_REGCOUNT
	.align		4
        /*0000*/ 	.byte	0x04, 0x2f
        /*0002*/ 	.short	(.L_15 - .L_14)
	.align		4
.L_14:
        /*0004*/ 	.word	index@(_ZN7cutlass13device_kernelINS_4gemm6kernel13GemmUniversalIN4cute5tupleIJiiiiEEENS1_10collective13CollectiveMmaINS1_34MainloopSm90TmaGmmaWarpSpecializedILi9ENS5_IJNS4_1CILi2EEESB_NSA_ILi1EEEEEENS1_35KernelTmaWarpSpecializedCooperativeEEENS5_IJNSA_ILi128EEENSA_ILi64EEESG_EEEaNS5_IJlSC_lEEEaSJ_NS4_8TiledMMAINS4_8MMA_AtomIJNS4_4SM904GMMA26MMA_64x64x32_S32S8S8_SS_TNEEEENS4_6LayoutINS5_IJSB_SC_SC_EEENS5_IJSC_NSA_ILi0EEESS_EEEEENS5_IJNS4_10UnderscoreESV_SV_EEEEENS4_23SM90_TMA_LOAD_MULTICASTENS4_14ComposedLayoutINS4_7SwizzleILi3ELi4ELi3EEENS4_18smem_ptr_flag_bitsILi8EEENSQ_INS5_IJNSA_ILi8EEESG_EEENS5_IJSG_SC_EEEEEEEvNS4_8identityESY_S18_vS19_EENS_8epilogue10collective6detail29Sm90TmaWarpSpecializedAdapterINS1C_15DefaultEpilogueIaSJ_SJ_NS1B_6thread17LinearCombinationIaLi1EiiLNS1G_9ScaleType4KindE0ELNS_15FloatRoundStyleE2EaEENS1_15EpilogueDefaultEEEEEvvEEEEvNT_6ParamsE)
        /*0008*/ 	.word	0x000000a8


	//----- nvinfo : EIATTR_FRAME_SIZE
	.align		4
.L_15:
        /*000c*/ 	.byte	0x04, 0x11
        /*000e*/ 	.short	(.L_17 - .L_16)
	.align		4
.L_16:
        /*0010*/ 	.word	index@(_ZN7cutlass13device_kernelINS_4gemm6kernel13GemmUniversalIN4cute5tupleIJiiiiEEENS1_10collective13CollectiveMmaINS1_34MainloopSm90TmaGmmaWarpSpecializedILi9ENS5_IJNS4_1CILi2EEESB_NSA_ILi1EEEEEENS1_35KernelTmaWarpSpecializedCooperativeEEENS5_IJNSA_ILi128EEENSA_ILi64EEESG_EEEaNS5_IJlSC_lEEEaSJ_NS4_8TiledMMAINS4_8MMA_AtomIJNS4_4SM904GMMA26MMA_64x64x32_S32S8S8_SS_TNEEEENS4_6LayoutINS5_IJSB_SC_SC_EEENS5_IJSC_NSA_ILi0EEESS_EEEEENS5_IJNS4_10UnderscoreESV_SV_EEEEENS4_23SM90_TMA_LOAD_MULTICASTENS4_14ComposedLayoutINS4_7SwizzleILi3ELi4ELi3EEENS4_18smem_ptr_flag_bitsILi8EEENSQ_INS5_IJNSA_ILi8EEESG_EEENS5_IJSG_SC_EEEEEEEvNS4_8identityESY_S18_vS19_EENS_8epilogue10collective6detail29Sm90TmaWarpSpecializedAdapterINS1C_15DefaultEpilogueIaSJ_SJ_NS1B_6thread17LinearCombinationIaLi1EiiLNS1G_9ScaleType4KindE0ELNS_15FloatRoundStyleE2EaEENS1_15EpilogueDefaultEEEEEvvEEEEvNT_6ParamsE)
        /*0014*/ 	.word	0x00000000


	//----- nvinfo : EIATTR_MIN_STACK_SIZE
	.align		4
.L_17:
        /*0018*/ 	.byte	0x04, 0x12
        /*001a*/ 	.short	(.L_19 - .L_18)
	.align		4
.L_18:
        /*001c*/ 	.word	index@(_ZN7cutlass13device_kernelINS_4gemm6kernel13GemmUniversalIN4cute5tupleIJiiiiEEENS1_10collective13CollectiveMmaINS1_34MainloopSm90TmaGmmaWarpSpecializedILi9ENS5_IJNS4_1CILi2EEESB_NSA_ILi1EEEEEENS1_35KernelTmaWarpSpecializedCooperativeEEENS5_IJNSA_ILi128EEENSA_ILi64EEESG_EEEaNS5_IJlSC_lEEEaSJ_NS4_8TiledMMAINS4_8MMA_AtomIJNS4_4SM904GMMA26MMA_64x64x32_S32S8S8_SS_TNEEEENS4_6LayoutINS5_IJSB_SC_SC_EEENS5_IJSC_NSA_ILi0EEESS_EEEEENS5_IJNS4_10UnderscoreESV_SV_EEEEENS4_23SM90_TMA_LOAD_MULTICASTENS4_14ComposedLayoutINS4_7SwizzleILi3ELi4ELi3EEENS4_18smem_ptr_flag_bitsILi8EEENSQ_INS5_IJNSA_ILi8EEESG_EEENS5_IJSG_SC_EEEEEEEvNS4_8identityESY_S18_vS19_EENS_8epilogue10collective6detail29Sm90TmaWarpSpecializedAdapterINS1C_15DefaultEpilogueIaSJ_SJ_NS1B_6thread17LinearCombinationIaLi1EiiLNS1G_9ScaleType4KindE0ELNS_15FloatRoundStyleE2EaEENS1_15EpilogueDefaultEEEEEvvEEEEvNT_6ParamsE)
        /*0020*/ 	.word	0x00000000
.L_19:


//--------------------- .nv.compat                --------------------------
	.section	.nv.compat,"",@"SHT_CUDA_COMPAT_INFO"
	.align	4
        /*0000*/ 	.byte	0x02, 0x09, 0x01, 0x00, 0x02, 0x02, 0x04, 0x00, 0x02, 0x05, 0x05, 0x00, 0x03, 0x07, 0x01, 0x01
        /*0010*/ 	.byte	0x02, 0x03, 0x01, 0x00, 0x02, 0x06, 0x01, 0x00, 0x04, 0x0b, 0x08, 0x00, 0x00, 0x00, 0x00, 0x00
        /*0020*/ 	.byte	0x00, 0x00, 0x00, 0x00


//--------------------- .nv.info._ZN7cutlass13device_kernelINS_4gemm6kernel13GemmUniversalIN4cute5tupleIJiiiiEEENS1_10collective13CollectiveMmaINS1_34MainloopSm90TmaGmmaWarpSpecializedILi9ENS5_IJNS4_1CILi2EEESB_NSA_ILi1EEEEEENS1_35KernelTmaWarpSpecializedCooperativeEEENS5_IJNSA_ILi128EEENSA_ILi64EEESG_EEEaNS5_IJlSC_lEEEaSJ_NS4_8TiledMMAINS4_8MMA_AtomIJNS4_4SM904GMMA26MMA_64x64x32_S32S8S8_SS_TNEEEENS4_6LayoutINS5_IJSB_SC_SC_EEENS5_IJSC_NSA_ILi0EEESS_EEEEENS5_IJNS4_10UnderscoreESV_SV_EEEEENS4_23SM90_TMA_LOAD_MULTICASTENS4_14ComposedLayoutINS4_7SwizzleILi3ELi4ELi3EEENS4_18smem_ptr_flag_bitsILi8EEENSQ_INS5_IJNSA_ILi8EEESG_EEENS5_IJSG_SC_EEEEEEEvNS4_8identityESY_S18_vS19_EENS_8epilogue10collective6detail29Sm90TmaWarpSpecializedAdapterINS1C_15DefaultEpilogueIaSJ_SJ_NS1B_6thread17LinearCombinationIaLi1EiiLNS1G_9ScaleType4KindE0ELNS_15FloatRoundStyleE2EaEENS1_15EpilogueDefaultEEEEEvvEEEEvNT_6ParamsE --------------------------
	.section	.nv.info._ZN7cutlass13device_kernelINS_4gemm6kernel13GemmUniversalIN4cute5tupleIJiiiiEEENS1_10collective13CollectiveMmaINS1_34MainloopSm90TmaGmmaWarpSpecializedILi9ENS5_IJNS4_1CILi2EEESB_NSA_ILi1EEEEEENS1_35KernelTmaWarpSpecializedCooperativeEEENS5_IJNSA_ILi128EEENSA_ILi64EEESG_EEEaNS5_IJlSC_lEEEaSJ_NS4_8TiledMMAINS4_8MMA_AtomIJNS4_4SM904GMMA26MMA_64x64x32_S32S8S8_SS_TNEEEENS4_6LayoutINS5_IJSB_SC_SC_EEENS5_IJSC_NSA_ILi0EEESS_EEEEENS5_IJNS4_10UnderscoreESV_SV_EEEEENS4_23SM90_TMA_LOAD_MULTICASTENS4_14ComposedLayoutINS4_7SwizzleILi3ELi4ELi3EEENS4_18smem_ptr_flag_bitsILi8EEENSQ_INS5_IJNSA_ILi8EEESG_EEENS5_IJSG_SC_EEEEEEEvNS4_8identityESY_S18_vS19_EENS_8epilogue10collective6detail29Sm90TmaWarpSpecializedAdapterINS1C_15DefaultEpilogueIaSJ_SJ_NS1B_6thread17LinearCombinationIaLi1EiiLNS1G_9ScaleType4KindE0ELNS_15FloatRoundStyleE2EaEENS1_15EpilogueDefaultEEEEEvvEEEEvNT_6ParamsE,"",@"SHT_CUDA_INFO"
	.sectionflags	@""
	.align	4


	//----- nvinfo : EIATTR_CUDA_API_VERSION
	.align		4
        /*0000*/ 	.byte	0x04, 0x37
        /*0002*/ 	.short	(.L_21 - .L_20)
.L_20:
        /*0004*/ 	.word	0x00000082


	//----- nvinfo : EIATTR_KPARAM_INFO
	.align		4
.L_21:
        /*0008*/ 	.byte	0x04, 0x17
        /*000a*/ 	.short	(.L_23 - .L_22)
.L_22:
        /*000c*/ 	.word	0x00000000
        /*0010*/ 	.short	0x0000
        /*0012*/ 	.short	0x0070
        /*0014*/ 	.byte	0x00, 0xf0, 0x01, 0x10


	//----- nvinfo : EIATTR_SPARSE_MMA_MASK
	.align		4
.L_23:
        /*0018*/ 	.byte	0x03, 0x50
        /*001a*/ 	.short	0x0000


	//----- nvinfo : EIATTR_MAXREG_COUNT
	.align		4
        /*001c*/ 	.byte	0x03, 0x1b
        /*001e*/ 	.short	0x00a8


	//----- nvinfo : EIATTR_NUM_BARRIERS
	.align		4
        /*0020*/ 	.byte	0x02, 0x4c
        /*0022*/ 	.byte	0x01
	.zero		1


	//----- nvinfo : EIATTR_EXTERNS
	.align		4
        /*0024*/ 	.byte	0x04, 0x0f
        /*0026*/ 	.short	(.L_25 - .L_24)


	//   ....[0]....
	.align		4
.L_24:
        /*0028*/ 	.word	index@(__assertfail)


	//----- nvinfo : EIATTR_MERCURY_ISA_VERSION
	.align		4
.L_25:
        /*002c*/ 	.byte	0x03, 0x5f
        /*002e*/ 	.short	0x0101


	//----- nvinfo : EIATTR_INT_WARP_WIDE_INSTR_OFFSETS
	.align		4
        /*0030*/ 	.byte	0x04, 0x31
        /*0032*/ 	.short	(.L_27 - .L_26)


	//   ....[0]....
.L_26:
        /*0034*/ 	.word	0x00000550


	//   ....[1]....
        /*0038*/ 	.word	0x00000580


	//   ....[2]....
        /*003c*/ 	.word	0x00000740


	//----- nvinfo : EIATTR_COOP_GROUP_MASK_REGIDS
	.align		4
.L_27:
        /*0040*/ 	.byte	0x04, 0x29
        /*0042*/ 	.short	(.L_29 - .L_28)


	//   ....[0]....
.L_28:
        /*0044*/ 	.word	0xffffffff


	//   ....[1]....
        /*0048*/ 	.word	0xffffffff


	//   ....[2]....
        /*004c*/ 	.word	0xffffffff


	//   ....[3]....
        /*0050*/ 	.word	0xffffffff


	//   ....[4]....
        /*0054*/ 	.word	0xffffffff


	//   ....[5]....
        /*0058*/ 	.word	0xffffffff


	//----- nvinfo : EIATTR_COOP_GROUP_INSTR_OFFSETS
	.align		4
.L_29:
        /*005c*/ 	.byte	0x04, 0x28
        /*005e*/ 	.short	(.L_31 - .L_30)


	//   ....[0]....
.L_30:
        /*0060*/ 	.word	0x00000060


	//   ....[1]....
        /*0064*/ 	.word	0x00000070


	//   ....[2]....
        /*0068*/ 	.word	0x00000130


	//   ....[3]....
        /*006c*/ 	.word	0x000003a0


	//   ....[4]....
        /*0070*/ 	.word	0x000008c0


	//   ....[5]....
        /*0074*/ 	.word	0x000012f0


	//----- nvinfo : EIATTR_REG_RECONFIG
	.align		4
.L_31:
        /*0078*/ 	.byte	0x01, 0x54
	.zero		2


	//----- nvinfo : EIATTR_SYSCALL_OFFSETS
	.align		4
        /*007c*/ 	.byte	0x04, 0x46
        /*007e*/ 	.short	(.L_33 - .L_32)


	//   ....[0]....
.L_32:
        /*0080*/ 	.word	0x000014b0


	//----- nvinfo : EIATTR_MBARRIER_INSTR_OFFSETS
	.align		4
.L_33:
        /*0084*/ 	.byte	0x04, 0x39
        /*0086*/ 	.short	(.L_35 - .L_34)


	//   ....[0]....
.L_34:
        /*0088*/ 	.word	0x00000250
        /*008c*/ 	.word	0x000000ff
        /*0090*/ 	.word	0x00000000
        /*0094*/ 	.short	0x0100
        /*0096*/ 	.byte	0x08
	.zero		1


	//   ....[1]....
        /*0098*/ 	.word	0x00000260
        /*009c*/ 	.word	0x000000ff
        /*00a0*/ 	.word	0x00000048
        /*00a4*/ 	.short	0x0100
        /*00a6*/ 	.byte	0x08
	.zero		1


	//   ....[2]....
        /*00a8*/ 	.word	0x00000270
        /*00ac*/ 	.word	0x000000ff
        /*00b0*/ 	.word	0x00000008
        /*00b4*/ 	.short	0x0100
        /*00b6*/ 	.byte	0x08
	.zero		1


	//   ....[3]....
        /*00b8*/ 	.word	0x00000280
        /*00bc*/ 	.word	0x000000ff
        /*00c0*/ 	.word	0x00000050
        /*00c4*/ 	.short	0x0100
        /*00c6*/ 	.byte	0x08
	.zero		1


	//   ....[4]....
        /*00c8*/ 	.word	0x00000290
        /*00cc*/ 	.word	0x000000ff
        /*00d0*/ 	.word	0x00000010
        /*00d4*/ 	.short	0x0100
        /*00d6*/ 	.byte	0x08
	.zero		1


	//   ....[5]....
        /*00d8*/ 	.word	0x000002a0
        /*00dc*/ 	.word	0x000000ff
        /*00e0*/ 	.word	0x00000058
        /*00e4*/ 	.short	0x0100
        /*00e6*/ 	.byte	0x08
	.zero		1


	//   ....[6]....
        /*00e8*/ 	.word	0x000002b0
        /*00ec*/ 	.word	0x000000ff
        /*00f0*/ 	.word	0x00000018
        /*00f4*/ 	.short	0x0100
        /*00f6*/ 	.byte	0x08
	.zero		1


	//   ....[7]....
        /*00f8*/ 	.word	0x000002c0
        /*00fc*/ 	.word	0x000000ff
        /*0100*/ 	.word	0x00000060
        /*0104*/ 	.short	0x0100
        /*0106*/ 	.byte	0x08
	.zero		1


	//   ....[8]....
        /*0108*/ 	.word	0x000002d0
        /*010c*/ 	.word	0x000000ff
        /*0110*/ 	.word	0x00000020
        /*0114*/ 	.short	0x0100
        /*0116*/ 	.byte	0x08
	.zero		1


	//   ....[9]....
        /*0118*/ 	.word	0x000002e0
        /*011c*/ 	.word	0x000000ff
        /*0120*/ 	.word	0x00000068
        /*0124*/ 	.short	0x0100
        /*0126*/ 	.byte	0x08
	.zero		1


	//   ....[10]....
        /*0128*/ 	.word	0x000002f0
        /*012c*/ 	.word	0x000000ff
        /*0130*/ 	.word	0x00000028
        /*0134*/ 	.short	0x0100
        /*0136*/ 	.byte	0x08
	.zero		1


	//   ....[11]....
        /*0138*/ 	.word	0x00000300
        /*013c*/ 	.word	0x000000ff
        /*0140*/ 	.word	0x00000070
        /*0144*/ 	.short	0x0100
        /*0146*/ 	.byte	0x08
	.zero		1


	//   ....[12]....
        /*0148*/ 	.word	0x00000310
        /*014c*/ 	.word	0x000000ff
        /*0150*/ 	.word	0x00000030
        /*0154*/ 	.short	0x0100
        /*0156*/ 	.byte	0x08
	.zero		1


	//   ....[13]....
        /*0158*/ 	.word	0x00000320
        /*015c*/ 	.word	0x000000ff
        /*0160*/ 	.word	0x00000078
        /*0164*/ 	.short	0x0100
        /*0166*/ 	.byte	0x08
	.zero		1


	//   ....[14]....
        /*0168*/ 	.word	0x00000330
        /*016c*/ 	.word	0x000000ff
        /*0170*/ 	.word	0x00000038
        /*0174*/ 	.short	0x0100
        /*0176*/ 	.byte	0x08
	.zero		1


	//   ....[15]....
        /*0178*/ 	.word	0x00000340
        /*017c*/ 	.word	0x000000ff
        /*0180*/ 	.word	0x00000080
        /*0184*/ 	.short	0x0100
        /*0186*/ 	.byte	0x08
	.zero		1


	//   ....[16]....
        /*0188*/ 	.word	0x00000350
        /*018c*/ 	.word	0x000000ff
        /*0190*/ 	.word	0x00000040
        /*0194*/ 	.short	0x0100
        /*0196*/ 	.byte	0x08
	.zero		1


	//   ....[17]....
        /*0198*/ 	.word	0x00000360
        /*019c*/ 	.word	0x000000ff
        /*01a0*/ 	.word	0x00000088
        /*01a4*/ 	.short	0x0100
        /*01a6*/ 	.byte	0x08
	.zero		1


	//   ....[18]....
        /*01a8*/ 	.word	0x000007c0
        /*01ac*/ 	.word	0x000000ff
        /*01b0*/ 	.word	0x000000a0
        /*01b4*/ 	.short	0x0100
        /*01b6*/ 	.byte	0x06
	.zero		1


	//   ....[19]....
        /*01b8*/ 	.word	0x00000850
        /*01bc*/ 	.word	0x000000ff
        /*01c0*/ 	.word	0x000000a8
        /*01c4*/ 	.short	0x0100
        /*01c6*/ 	.byte	0x06
	.zero		1


	//   ....[20]....
        /*01c8*/ 	.word	0x00001580
        /*01cc*/ 	.word	0x00000003
        /*01d0*/ 	.word	0x00000000
        /*01d4*/ 	.short	0x010a
        /*01d6*/ 	.byte	0x3f
	.zero		1


	//   ....[21]....
        /*01d8*/ 	.word	0x000015c0
        /*01dc*/ 	.word	0x00000003
        /*01e0*/ 	.word	0x00000000
        /*01e4*/ 	.short	0x010a
        /*01e6*/ 	.byte	0x3f
	.zero		1


	//   ....[22]....
        /*01e8*/ 	.word	0x00001990
        /*01ec*/ 	.word	0x00000005
        /*01f0*/ 	.word	0x00000000
        /*01f4*/ 	.short	0x010a
        /*01f6*/ 	.byte	0x3f
	.zero		1


	//   ....[23]....
        /*01f8*/ 	.word	0x000019d0
        /*01fc*/ 	.word	0x00000005
        /*0200*/ 	.word	0x00000000
        /*0204*/ 	.short	0x010a
        /*0206*/ 	.byte	0x3f
	.zero		1


	//   ....[24]....
        /*0208*/ 	.word	0x00001c30
        /*020c*/ 	.word	0x00000005
        /*0210*/ 	.word	0x00000000
        /*0214*/ 	.short	0x0101
        /*0216*/ 	.byte	0x3f
	.zero		1


	//   ....[25]....
        /*0218*/ 	.word	0x00001e50
        /*021c*/ 	.word	0x00000003
        /*0220*/ 	.word	0x00000000
        /*0224*/ 	.short	0x0101
        /*0226*/ 	.byte	0x3f
	.zero		1


	//   ....[26]....
        /*0228*/ 	.word	0x00004df0
        /*022c*/ 	.word	0x0000000e
        /*0230*/ 	.word	0x00000048
        /*0234*/ 	.short	0x010a
        /*0236*/ 	.byte	0x3f
	.zero		1


	//   ....[27]....
        /*0238*/ 	.word	0x00005170
        /*023c*/ 	.word	0x00000006
        /*0240*/ 	.word	0x000000a8
        /*0244*/ 	.short	0x0101
        /*0246*/ 	.byte	0x3f
	.zero		1


	//   ....[28]....
        /*0248*/ 	.word	0x000058a0
        /*024c*/ 	.word	0x00000007
        /*0250*/ 	.word	0x00000000
        /*0254*/ 	.short	0x010a
        /*0256*/ 	.byte	0x3f
	.zero		1


	//   ....[29]....
        /*0258*/ 	.word	0x00005920
        /*025c*/ 	.word	0x00000009
        /*0260*/ 	.word	0x00000000
        /*0264*/ 	.short	0x010a
        /*0266*/ 	.byte	0x3f
	.zero		1


	//   ....[30]....
        /*0268*/ 	.word	0x000059b0
        /*026c*/ 	.word	0x00000006
        /*0270*/ 	.word	0x00000000
        /*0274*/ 	.short	0x010a
        /*0276*/ 	.byte	0x3f
	.zero		1


	//   ....[31]....
        /*0278*/ 	.word	0x00005a40
        /*027c*/ 	.word	0x00000009
        /*0280*/ 	.word	0x00000000
        /*0284*/ 	.short	0x010a
        /*0286*/ 	.byte	0x3f
	.zero		1


	//   ....[32]....
        /*0288*/ 	.word	0x00005ad0
        /*028c*/ 	.word	0x00000006
        /*0290*/ 	.word	0x00000000
        /*0294*/ 	.short	0x010a
        /*0296*/ 	.byte	0x3f
	.zero		1


	//   ....[33]....
        /*0298*/ 	.word	0x00005b60
        /*029c*/ 	.word	0x00000009
        /*02a0*/ 	.word	0x00000000
        /*02a4*/ 	.short	0x010a
        /*02a6*/ 	.byte	0x3f
	.zero		1


	//   ....[34]....
        /*02a8*/ 	.word	0x00005bf0
        /*02ac*/ 	.word	0x00000006
        /*02b0*/ 	.word	0x00000000
        /*02b4*/ 	.short	0x010a
        /*02b6*/ 	.byte	0x3f
	.zero		1


	//   ....[35]....
        /*02b8*/ 	.word	0x00005c80
        /*02bc*/ 	.word	0x00000009
        /*02c0*/ 	.word	0x00000000
        /*02c4*/ 	.short	0x010a
        /*02c6*/ 	.byte	0x3f
	.zero		1


	//   ....[36]....
        /*02c8*/ 	.word	0x00005d10
        /*02cc*/ 	.word	0x00000003
        /*02d0*/ 	.word	0x00000000
        /*02d4*/ 	.short	0x010a
        /*02d6*/ 	.byte	0x3f
	.zero		1


	//   ....[37]....
        /*02d8*/ 	.word	0x00005d70
        /*02dc*/ 	.word	0x00000003
        /*02e0*/ 	.word	0x00000000
        /*02e4*/ 	.short	0x010a
        /*02e6*/ 	.byte	0x3f
	.zero		1


	//   ....[38]....
        /*02e8*/ 	.word	0x00005dc0
        /*02ec*/ 	.word	0x00000005
        /*02f0*/ 	.word	0x00000000
        /*02f4*/ 	.short	0x010a
        /*02f6*/ 	.byte	0x3f
	.zero		1


	//   ....[39]....
        /*02f8*/ 	.word	0x00005e90
        /*02fc*/ 	.word	0x0000000e
        /*0300*/ 	.word	0x00000048
        /*0304*/ 	.short	0x010a
        /*0306*/ 	.byte	0x3f
	.zero		1


	//   ....[40]....
        /*0308*/ 	.word	0x00005f60
        /*030c*/ 	.word	0x00000007
        /*0310*/ 	.word	0x00000000
        /*0314*/ 	.short	0x010a
        /*0316*/ 	.byte	0x3f
	.zero		1


	//   ....[41]....
        /*0318*/ 	.word	0x00005fb0
        /*031c*/ 	.word	0x00000009
        /*0320*/ 	.word	0x00000000
        /*0324*/ 	.short	0x010a
        /*0326*/ 	.byte	0x3f
	.zero		1


	//   ....[42]....
        /*0328*/ 	.word	0x00006000
        /*032c*/ 	.word	0x00000006
        /*0330*/ 	.word	0x00000000
        /*0334*/ 	.short	0x010a
        /*0336*/ 	.byte	0x3f
	.zero		1


	//   ....[43]....
        /*0338*/ 	.word	0x00006050
        /*033c*/ 	.word	0x00000009
        /*0340*/ 	.word	0x00000000
        /*0344*/ 	.short	0x010a
        /*0346*/ 	.byte	0x3f
	.zero		1


	//   ....[44]....
        /*0348*/ 	.word	0x000060a0
        /*034c*/ 	.word	0x00000006
        /*0350*/ 	.word	0x00000000
        /*0354*/ 	.short	0x010a
        /*0356*/ 	.byte	0x3f
	.zero		1


	//   ....[45]....
        /*0358*/ 	.word	0x000060f0
        /*035c*/ 	.word	0x00000009
        /*0360*/ 	.word	0x00000000
        /*0364*/ 	.short	0x010a
        /*0366*/ 	.byte	0x3f
	.zero		1


	//   ....[46]....
        /*0368*/ 	.word	0x00006140
        /*036c*/ 	.word	0x00000006
        /*0370*/ 	.word	0x00000000
        /*0374*/ 	.short	0x010a
        /*0376*/ 	.byte	0x3f
	.zero		1


	//   ....[47]....
        /*0378*/ 	.word	0x00006190
        /*037c*/ 	.word	0x00000009
        /*0380*/ 	.word	0x00000000
        /*0384*/ 	.short	0x010a
        /*0386*/ 	.byte	0x3f
	.zero		1


	//----- nvinfo : EIATTR_NUM_MBARRIERS
	.align		4
.L_35:
        /*0388*/ 	.byte	0x03, 0x38
        /*038a*/ 	.short	0x0014


	//----- nvinfo : EIATTR_EXIT_INSTR_OFFSETS
	.align		4
        /*038c*/ 	.byte	0x04, 0x1c
        /*038e*/ 	.short	(.L_37 - .L_36)


	//   ....[0]....
.L_36:
        /*0390*/ 	.word	0x00000a20


	//   ....[1]....
        /*0394*/ 	.word	0x00001230


	//   ....[2]....
        /*0398*/ 	.word	0x00004410


	//   ....[3]....
        /*039c*/ 	.word	0x00004970


	//   ....[4]....
        /*03a0*/ 	.word	0x00005d60


	//----- nvinfo : EIATTR_MAX_THREADS
	.align		4
.L_37:
        /*03a4*/ 	.byte	0x04, 0x05
        /*03a6*/ 	.short	(.L_39 - .L_38)
.L_38:
        /*03a8*/ 	.word	0x00000180
        /*03ac*/ 	.word	0x00000001
        /*03b0*/ 	.word	0x00000001


	//----- nvinfo : EIATTR_CRS_STACK_SIZE
	.align		4
.L_39:
        /*03b4*/ 	.byte	0x04, 0x1e
        /*03b6*/ 	.short	(.L_41 - .L_40)
.L_40:
        /*03b8*/ 	.word	0x00000000


	//----- nvinfo : EIATTR_CBANK_PARAM_SIZE
	.align		4
.L_41:
        /*03bc*/ 	.byte	0x03, 0x19
        /*03be*/ 	.short	0x0470


	//----- nvinfo : EIATTR_PARAM_CBANK
	.align		4
        /*03c0*/ 	.byte	0x04, 0x0a
        /*03c2*/ 	.short	(.L_43 - .L_42)
	.align		4
.L_42:
        /*03c4*/ 	.word	index@(.nv.constant0._ZN7cutlass13device_kernelINS_4gemm6kernel13GemmUniversalIN4cute5tupleIJiiiiEEENS1_10collective13CollectiveMmaINS1_34MainloopSm90TmaGmmaWarpSpecializedILi9ENS5_IJNS4_1CILi2EEESB_NSA_ILi1EEEEEENS1_35KernelTmaWarpSpecializedCooperativeEEENS5_IJNSA_ILi128EEENSA_ILi64EEESG_EEEaNS5_IJlSC_lEEEaSJ_NS4_8TiledMMAINS4_8MMA_AtomIJNS4_4SM904GMMA26MMA_64x64x32_S32S8S8_SS_TNEEEENS4_6LayoutINS5_IJSB_SC_SC_EEENS5_IJSC_NSA_ILi0EEESS_EEEEENS5_IJNS4_10UnderscoreESV_SV_EEEEENS4_23SM90_TMA_LOAD_MULTICASTENS4_14ComposedLayoutINS4_7SwizzleILi3ELi4ELi3EEENS4_18smem_ptr_flag_bitsILi8EEENSQ_INS5_IJNSA_ILi8EEESG_EEENS5_IJSG_SC_EEEEEEEvNS4_8identityESY_S18_vS19_EENS_8epilogue10collective6detail29Sm90TmaWarpSpecializedAdapterINS1C_15DefaultEpilogueIaSJ_SJ_NS1B_6thread17LinearCombinationIaLi1EiiLNS1G_9ScaleType4KindE0ELNS_15FloatRoundStyleE2EaEENS1_15EpilogueDefaultEEEEEvvEEEEvNT_6ParamsE)
        /*03c8*/ 	.short	0x0210
        /*03ca*/ 	.short	0x0470


	//----- nvinfo : EIATTR_SW_WAR
	.align		4
.L_43:
        /*03cc*/ 	.byte	0x04, 0x36
        /*03ce*/ 	.short	(.L_45 - .L_44)
.L_44:
        /*03d0*/ 	.word	0x00000008
.L_45:


//--------------------- .nv.callgraph             --------------------------
	.section	.nv.callgraph,"",@"SHT_CUDA_CALLGRAPH"
	.align	4
	.sectionentsize	8
	.align		4
        /*0000*/ 	.word	0x00000000
	.align		4
        /*0004*/ 	.word	0xffffffff
	.align		4
        /*0008*/ 	.word	index@(_ZN7cutlass13device_kernelINS_4gemm6kernel13GemmUniversalIN4cute5tupleIJiiiiEEENS1_10collective13CollectiveMmaINS1_34MainloopSm90TmaGmmaWarpSpecializedILi9ENS5_IJNS4_1CILi2EEESB_NSA_ILi1EEEEEENS1_35KernelTmaWarpSpecializedCooperativeEEENS5_IJNSA_ILi128EEENSA_ILi64EEESG_EEEaNS5_IJlSC_lEEEaSJ_NS4_8TiledMMAINS4_8MMA_AtomIJNS4_4SM904GMMA26MMA_64x64x32_S32S8S8_SS_TNEEEENS4_6LayoutINS5_IJSB_SC_SC_EEENS5_IJSC_NSA_ILi0EEESS_EEEEENS5_IJNS4_10UnderscoreESV_SV_EEEEENS4_23SM90_TMA_LOAD_MULTICASTENS4_14ComposedLayoutINS4_7SwizzleILi3ELi4ELi3EEENS4_18smem_ptr_flag_bitsILi8EEENSQ_INS5_IJNSA_ILi8EEESG_EEENS5_IJSG_SC_EEEEEEEvNS4_8identityESY_S18_vS19_EENS_8epilogue10collective6detail29Sm90TmaWarpSpecializedAdapterINS1C_15DefaultEpilogueIaSJ_SJ_NS1B_6thread17LinearCombinationIaLi1EiiLNS1G_9ScaleType4KindE0ELNS_15FloatRoundStyleE2EaEENS1_15EpilogueDefaultEEEEEvvEEEEvNT_6ParamsE)
	.align		4
        /*000c*/ 	.word	index@(__assertfail)
	.align		4
        /*0010*/ 	.word	0x00000000
	.align		4
        /*0014*/ 	.word	0xfffffffe
	.align		4
        /*0018*/ 	.word	0x00000000
	.align		4
        /*001c*/ 	.word	0xfffffffd
	.align		4
        /*0020*/ 	.word	0x00000000
	.align		4
        /*0024*/ 	.word	0xfffffffc


//--------------------- .nv.constant4             --------------------------
	.section	.nv.constant4,"a",@progbits
	.align	8
	.align		8
.nv.constant4:
        /*0000*/ 	.dword	__assertfail
	.align		8
        /*0008*/ 	.dword	__unnamed_1
	.align		8
        /*0010*/ 	.dword	_ZN39_INTERNAL_254cf4d6_4_k_cu_df1c838e_48984cuda3std3__45__cpo5beginE
	.align		8
        /*0018*/ 	.dword	_ZN39_INTERNAL_254cf4d6_4_k_cu_df1c838e_48984cuda3std3__45__cpo3endE
	.align		8
        /*0020*/ 	.dword	_ZN39_INTERNAL_254cf4d6_4_k_cu_df1c838e_48984cuda3std3__45__cpo6cbeginE
	.align		8
        /*0028*/ 	.dword	_ZN39_INTERNAL_254cf4d6_4_k_cu_df1c838e_48984cuda3std3__45__cpo4cendE
	.align		8
        /*0030*/ 	.dword	_ZN39_INTERNAL_254cf4d6_4_k_cu_df1c838e_48984cuda3std3__441_GLOBAL__N__254cf4d6_4_k_cu_df1c838e_48986ignoreE
	.align		8
        /*0038*/ 	.dword	_ZN39_INTERNAL_254cf4d6_4_k_cu_df1c838e_48984cuda3std3__419piecewise_constructE
	.align		8
        /*0040*/ 	.dword	_ZN39_INTERNAL_254cf4d6_4_k_cu_df1c838e_48984cuda3std3__48in_placeE
	.align		8
        /*0048*/ 	.dword	_ZN39_INTERNAL_254cf4d6_4_k_cu_df1c838e_48984cuda3std6ranges3__45__cpo4swapE
	.align		8
        /*0050*/ 	.dword	_ZN39_INTERNAL_254cf4d6_4_k_cu_df1c838e_48984cuda3std6ranges3__45__cpo9iter_moveE
	.align		8
        /*0058*/ 	.dword	_ZN39_INTERNAL_254cf4d6_4_k_cu_df1c838e_48984cute7productE
	.align		8
        /*0060*/ 	.dword	_ZN39_INTERNAL_254cf4d6_4_k_cu_df1c838e_48984cute1_E
	.align		8
        /*0068*/ 	.dword	$str$22
	.align		8
        /*0070*/ 	.dword	$str$23


//--------------------- .text._ZN7cutlass13device_kernelINS_4gemm6kernel13GemmUniversalIN4cute5tupleIJiiiiEEENS1_10collective13CollectiveMmaINS1_34MainloopSm90TmaGmmaWarpSpecializedILi9ENS5_IJNS4_1CILi2EEESB_NSA_ILi1EEEEEENS1_35KernelTmaWarpSpecializedCooperativeEEENS5_IJNSA_ILi128EEENSA_ILi64EEESG_EEEaNS5_IJlSC_lEEEaSJ_NS4_8TiledMMAINS4_8MMA_AtomIJNS4_4SM904GMMA26MMA_64x64x32_S32S8S8_SS_TNEEEENS4_6LayoutINS5_IJSB_SC_SC_EEENS5_IJSC_NSA_ILi0EEESS_EEEEENS5_IJNS4_10UnderscoreESV_SV_EEEEENS4_23SM90_TMA_LOAD_MULTICASTENS4_14ComposedLayoutINS4_7SwizzleILi3ELi4ELi3EEENS4_18smem_ptr_flag_bitsILi8EEENSQ_INS5_IJNSA_ILi8EEESG_EEENS5_IJSG_SC_EEEEEEEvNS4_8identityESY_S18_vS19_EENS_8epilogue10collective6detail29Sm90TmaWarpSpecializedAdapterINS1C_15DefaultEpilogueIaSJ_SJ_NS1B_6thread17LinearCombinationIaLi1EiiLNS1G_9ScaleType4KindE0ELNS_15FloatRoundStyleE2EaEENS1_15EpilogueDefaultEEEEEvvEEEEvNT_6ParamsE --------------------------
	.section	.text._ZN7cutlass13device_kernelINS_4gemm6kernel13GemmUniversalIN4cute5tupleIJiiiiEEENS1_10collective13CollectiveMmaINS1_34MainloopSm90TmaGmmaWarpSpecializedILi9ENS5_IJNS4_1CILi2EEESB_NSA_ILi1EEEEEENS1_35KernelTmaWarpSpecializedCooperativeEEENS5_IJNSA_ILi128EEENSA_ILi64EEESG_EEEaNS5_IJlSC_lEEEaSJ_NS4_8TiledMMAINS4_8MMA_AtomIJNS4_4SM904GMMA26MMA_64x64x32_S32S8S8_SS_TNEEEENS4_6LayoutINS5_IJSB_SC_SC_EEENS5_IJSC_NSA_ILi0EEESS_EEEEENS5_IJNS4_10UnderscoreESV_SV_EEEEENS4_23SM90_TMA_LOAD_MULTICASTENS4_14ComposedLayoutINS4_7SwizzleILi3ELi4ELi3EEENS4_18smem_ptr_flag_bitsILi8EEENSQ_INS5_IJNSA_ILi8EEESG_EEENS5_IJSG_SC_EEEEEEEvNS4_8identityESY_S18_vS19_EENS_8epilogue10collective6detail29Sm90TmaWarpSpecializedAdapterINS1C_15DefaultEpilogueIaSJ_SJ_NS1B_6thread17LinearCombinationIaLi1EiiLNS1G_9ScaleType4KindE0ELNS_15FloatRoundStyleE2EaEENS1_15EpilogueDefaultEEEEEvvEEEEvNT_6ParamsE,"ax",@progbits
	.align	128
.text._ZN7cutlass13device_kernelINS_4gemm6kernel13GemmUniversalIN4cute5tupleIJiiiiEEENS1_10collective13CollectiveMmaINS1_34MainloopSm90TmaGmmaWarpSpecializedILi9ENS5_IJNS4_1CILi2EEESB_NSA_ILi1EEEEEENS1_35KernelTmaWarpSpecializedCooperativeEEENS5_IJNSA_ILi128EEENSA_ILi64EEESG_EEEaNS5_IJlSC_lEEEaSJ_NS4_8TiledMMAINS4_8MMA_AtomIJNS4_4SM904GMMA26MMA_64x64x32_S32S8S8_SS_TNEEEENS4_6LayoutINS5_IJSB_SC_SC_EEENS5_IJSC_NSA_ILi0EEESS_EEEEENS5_IJNS4_10UnderscoreESV_SV_EEEEENS4_23SM90_TMA_LOAD_MULTICASTENS4_14ComposedLayoutINS4_7SwizzleILi3ELi4ELi3EEENS4_18smem_ptr_flag_bitsILi8EEENSQ_INS5_IJNSA_ILi8EEESG_EEENS5_IJSG_SC_EEEEEEEvNS4_8identityESY_S18_vS19_EENS_8epilogue10collective6detail29Sm90TmaWarpSpecializedAdapterINS1C_15DefaultEpilogueIaSJ_SJ_NS1B_6thread17LinearCombinationIaLi1EiiLNS1G_9ScaleType4KindE0ELNS_15FloatRoundStyleE2EaEENS1_15EpilogueDefaultEEEEEvvEEEEvNT_6ParamsE:
        .type           _ZN7cutlass13device_kernelINS_4gemm6kernel13GemmUniversalIN4cute5tupleIJiiiiEEENS1_10collective13CollectiveMmaINS1_34MainloopSm90TmaGmmaWarpSpecializedILi9ENS5_IJNS4_1CILi2EEESB_NSA_ILi1EEEEEENS1_35KernelTmaWarpSpecializedCooperativeEEENS5_IJNSA_ILi128EEENSA_ILi64EEESG_EEEaNS5_IJlSC_lEEEaSJ_NS4_8TiledMMAINS4_8MMA_AtomIJNS4_4SM904GMMA26MMA_64x64x32_S32S8S8_SS_TNEEEENS4_6LayoutINS5_IJSB_SC_SC_EEENS5_IJSC_NSA_ILi0EEESS_EEEEENS5_IJNS4_10UnderscoreESV_SV_EEEEENS4_23SM90_TMA_LOAD_MULTICASTENS4_14ComposedLayoutINS4_7SwizzleILi3ELi4ELi3EEENS4_18smem_ptr_flag_bitsILi8EEENSQ_INS5_IJNSA_ILi8EEESG_EEENS5_IJSG_SC_EEEEEEEvNS4_8identityESY_S18_vS19_EENS_8epilogue10collective6detail29Sm90TmaWarpSpecializedAdapterINS1C_15DefaultEpilogueIaSJ_SJ_NS1B_6thread17LinearCombinationIaLi1EiiLNS1G_9ScaleType4KindE0ELNS_15FloatRoundStyleE2EaEENS1_15EpilogueDefaultEEEEEvvEEEEvNT_6ParamsE,@function
        .size           _ZN7cutlass13device_kernelINS_4gemm6kernel13GemmUniversalIN4cute5tupleIJiiiiEEENS1_10collective13CollectiveMmaINS1_34MainloopSm90TmaGmmaWarpSpecializedILi9ENS5_IJNS4_1CILi2EEESB_NSA_ILi1EEEEEENS1_35KernelTmaWarpSpecializedCooperativeEEENS5_IJNSA_ILi128EEENSA_ILi64EEESG_EEEaNS5_IJlSC_lEEEaSJ_NS4_8TiledMMAINS4_8MMA_AtomIJNS4_4SM904GMMA26MMA_64x64x32_S32S8S8_SS_TNEEEENS4_6LayoutINS5_IJSB_SC_SC_EEENS5_IJSC_NSA_ILi0EEESS_EEEEENS5_IJNS4_10UnderscoreESV_SV_EEEEENS4_23SM90_TMA_LOAD_MULTICASTENS4_14ComposedLayoutINS4_7SwizzleILi3ELi4ELi3EEENS4_18smem_ptr_flag_bitsILi8EEENSQ_INS5_IJNSA_ILi8EEESG_EEENS5_IJSG_SC_EEEEEEEvNS4_8identityESY_S18_vS19_EENS_8epilogue10collective6detail29Sm90TmaWarpSpecializedAdapterINS1C_15DefaultEpilogueIaSJ_SJ_NS1B_6thread17LinearCombinationIaLi1EiiLNS1G_9ScaleType4KindE0ELNS_15FloatRoundStyleE2EaEENS1_15EpilogueDefaultEEEEEvvEEEEvNT_6ParamsE,(.L_x_150 - _ZN7cutlass13device_kernelINS_4gemm6kernel13GemmUniversalIN4cute5tupleIJiiiiEEENS1_10collective13CollectiveMmaINS1_34MainloopSm90TmaGmmaWarpSpecializedILi9ENS5_IJNS4_1CILi2EEESB_NSA_ILi1EEEEEENS1_35KernelTmaWarpSpecializedCooperativeEEENS5_IJNSA_ILi128EEENSA_ILi64EEESG_EEEaNS5_IJlSC_lEEEaSJ_NS4_8TiledMMAINS4_8MMA_AtomIJNS4_4SM904GMMA26MMA_64x64x32_S32S8S8_SS_TNEEEENS4_6LayoutINS5_IJSB_SC_SC_EEENS5_IJSC_NSA_ILi0EEESS_EEEEENS5_IJNS4_10UnderscoreESV_SV_EEEEENS4_23SM90_TMA_LOAD_MULTICASTENS4_14ComposedLayoutINS4_7SwizzleILi3ELi4ELi3EEENS4_18smem_ptr_flag_bitsILi8EEENSQ_INS5_IJNSA_ILi8EEESG_EEENS5_IJSG_SC_EEEEEEEvNS4_8identityESY_S18_vS19_EENS_8epilogue10collective6detail29Sm90TmaWarpSpecializedAdapterINS1C_15DefaultEpilogueIaSJ_SJ_NS1B_6thread17LinearCombinationIaLi1EiiLNS1G_9ScaleType4KindE0ELNS_15FloatRoundStyleE2EaEENS1_15EpilogueDefaultEEEEEvvEEEEvNT_6ParamsE)
        .other          _ZN7cutlass13device_kernelINS_4gemm6kernel13GemmUniversalIN4cute5tupleIJiiiiEEENS1_10collective13CollectiveMmaINS1_34MainloopSm90TmaGmmaWarpSpecializedILi9ENS5_IJNS4_1CILi2EEESB_NSA_ILi1EEEEEENS1_35KernelTmaWarpSpecializedCooperativeEEENS5_IJNSA_ILi128EEENSA_ILi64EEESG_EEEaNS5_IJlSC_lEEEaSJ_NS4_8TiledMMAINS4_8MMA_AtomIJNS4_4SM904GMMA26MMA_64x64x32_S32S8S8_SS_TNEEEENS4_6LayoutINS5_IJSB_SC_SC_EEENS5_IJSC_NSA_ILi0EEESS_EEEEENS5_IJNS4_10UnderscoreESV_SV_EEEEENS4_23SM90_TMA_LOAD_MULTICASTENS4_14ComposedLayoutINS4_7SwizzleILi3ELi4ELi3EEENS4_18smem_ptr_flag_bitsILi8EEENSQ_INS5_IJNSA_ILi8EEESG_EEENS5_IJSG_SC_EEEEEEEvNS4_8identityESY_S18_vS19_EENS_8epilogue10collective6detail29Sm90TmaWarpSpecializedAdapterINS1C_15DefaultEpilogueIaSJ_SJ_NS1B_6thread17LinearCombinationIaLi1EiiLNS1G_9ScaleType4KindE0ELNS_15FloatRoundStyleE2EaEENS1_15EpilogueDefaultEEEEEvvEEEEvNT_6ParamsE,@"STO_CUDA_ENTRY STV_DEFAULT"
_ZN7cutlass13device_kernelINS_4gemm6kernel13GemmUniversalIN4cute5tupleIJiiiiEEENS1_10collective13CollectiveMmaINS1_34MainloopSm90TmaGmmaWarpSpecializedILi9ENS5_IJNS4_1CILi2EEESB_NSA_ILi1EEEEEENS1_35KernelTmaWarpSpecializedCooperativeEEENS5_IJNSA_ILi128EEENSA_ILi64EEESG_EEEaNS5_IJlSC_lEEEaSJ_NS4_8TiledMMAINS4_8MMA_AtomIJNS4_4SM904GMMA26MMA_64x64x32_S32S8S8_SS_TNEEEENS4_6LayoutINS5_IJSB_SC_SC_EEENS5_IJSC_NSA_ILi0EEESS_EEEEENS5_IJNS4_10UnderscoreESV_SV_EEEEENS4_23SM90_TMA_LOAD_MULTICASTENS4_14ComposedLayoutINS4_7SwizzleILi3ELi4ELi3EEENS4_18smem_ptr_flag_bitsILi8EEENSQ_INS5_IJNSA_ILi8EEESG_EEENS5_IJSG_SC_EEEEEEEvNS4_8identityESY_S18_vS19_EENS_8epilogue10collective6detail29Sm90TmaWarpSpecializedAdapterINS1C_15DefaultEpilogueIaSJ_SJ_NS1B_6thread17LinearCombinationIaLi1EiiLNS1G_9ScaleType4KindE0ELNS_15FloatRoundStyleE2EaEENS1_15EpilogueDefaultEEEEEvvEEEEvNT_6ParamsE:
[----:B------:R-:W0:Y:S01]  /*0000*/  LDC R1, c[0x0][0x28] ;  /* 0x00000a00ff017b82 */ /* 0x000e220000000800 */
[----:B------:R-:W1:Y:S01]  /*0010*/  S2R R18, SR_TID.X ;  /* 0x0000000000127919 */ /* 0x000e620000002100 */
[----:B------:R-:W-:Y:S01]  /*0020*/  ELECT P0, URZ, PT ;  /* 0x00000000003f782f */ /* 0x000fe20003800000 */
[----:B------:R-:W-:Y:S01]  /*0030*/  BSSY B0, `(.L_x_0) ;  /* 0x000000f000007945 */ /* 0x000fe20003800000 */
[--C-:B-1----:R-:W-:Y:S02]  /*0040*/  SHF.R.U32.HI R0, RZ, 0x5, R18.reuse ;  /* 0x00000005ff007819 */ /* 0x102fe40000011612 */
[----:B------:R-:W-:-:S03]  /*0050*/  SHF.R.U32.HI R3, RZ, 0x7, R18 ;  /* 0x00000007ff037819 */ /* 0x000fc60000011612 */
[----:B------:R-:W1:Y:S04]  /*0060*/  SHFL.IDX PT, R2, R0, RZ, 0x1f ;  /* 0x00001fff00027589 */ /* 0x000e6800000e0000 */
[----:B------:R2:W3:Y:S01]  /*0070*/  SHFL.IDX PT, R5, R3, RZ, 0x1f ;  /* 0x00001fff03057589 */ /* 0x0004e200000e0000 */
[----:B-1----:R-:W-:-:S13]  /*0080*/  ISETP.NE.OR P0, PT, R2, RZ, !P0 ;  /* 0x000000ff0200720c */ /* 0x002fda0004705670 */
[----:B0-23--:R-:W-:Y:S05]  /*0090*/  @P0 BRA `(.L_x_1) ;  /* 0x0000000000200947 */ /* 0x00dfea0003800000 */
[----:B------:R-:W-:Y:S02]  /*00a0*/  ULDC.64 UR4, c[0x0][0x198] ;  /* 0x0000660000047ab9 */ /* 0x000fe40000000a00 */
[----:B------:R-:W-:Y:S02]  /*00b0*/  UIADD3 UR6, UP0, UR4, 0xf0, URZ ;  /* 0x000000f004067890 */ /* 0x000fe4000ff1e03f */
[----:B------:R-:W-:Y:S02]  /*00c0*/  UIADD3 UR4, UP1, UR4, 0x1f0, URZ ;  /* 0x000001f004047890 */ /* 0x000fe4000ff3e03f */
[----:B------:R-:W-:Y:S02]  /*00d0*/  UIADD3.X UR7, URZ, UR5, URZ, UP0, !UPT ;  /* 0x000000053f077290 */ /* 0x000fe400087fe43f */
[----:B------:R-:W-:-:S07]  /*00e0*/  UIADD3.X UR5, URZ, UR5, URZ, UP1, !UPT ;  /* 0x000000053f057290 */ /* 0x000fce0008ffe43f */
[----:B------:R0:W-:Y:S02]  /*00f0*/  UTMACCTL.PF [UR6] ;  /* 0x00000000060079b9 */ /* 0x0001e40008040000 */
[----:B------:R0:W-:Y:S02]  /*0100*/  UTMACCTL.PF [UR4] ;  /* 0x00000000040079b9 */ /* 0x0001e40008040000 */
[----:B0-----:R-:W-:Y:S01]  /*0110*/  NOP ;  /* 0x0000000000007918 */ /* 0x001fe20000000000 */
.L_x_1:
[----:B------:R-:W-:Y:S05]  /*0120*/  BSYNC B0 ;  /* 0x0000000000007941 */ /* 0x000fea0003800000 */
.L_x_0:
[----:B------:R-:W0:Y:S02]  /*0130*/  SHFL.IDX PT, R3, R0, RZ, 0x1f ;  /* 0x00001fff00037589 */ /* 0x000e2400000e0000 */
[----:B0-----:R-:W-:-:S13]  /*0140*/  ISETP.NE.AND P0, PT, R3, RZ, PT ;  /* 0x000000ff0300720c */ /* 0x001fda0003f05270 */
[----:B------:R-:W-:Y:S05]  /*0150*/  @P0 BRA `(.L_x_2) ;  /* 0x00000000008c0947 */ /* 0x000fea0003800000 */
[----:B------:R-:W-:Y:S01]  /*0160*/  ELECT P0, URZ, PT ;  /* 0x00000000003f782f */ /* 0x000fe20003800000 */
[----:B------:R-:W-:-:S12]  /*0170*/  BSSY B0, `(.L_x_2) ;  /* 0x0000021000007945 */ /* 0x000fd80003800000 */
[----:B------:R-:W-:Y:S05]  /*0180*/  @!P0 BRA `(.L_x_3) ;  /* 0x00000000007c8947 */ /* 0x000fea0003800000 */
[----:B------:R-:W0:Y:S01]  /*0190*/  S2UR UR8, SR_CgaCtaId ;  /* 0x00000000000879c3 */ /* 0x000e220000008800 */
[----:B------:R-:W-:Y:S01]  /*01a0*/  UMOV UR4, 0x400 ;  /* 0x0000040000047882 */ /* 0x000fe20000000000 */
[----:B------:R-:W-:Y:S01]  /*01b0*/  UMOV UR5, 0x1 ;  /* 0x0000000100057882 */ /* 0x000fe20000000000 */
[----:B------:R-:W-:Y:S02]  /*01c0*/  UMOV UR6, 0x6 ;  /* 0x0000000600067882 */ /* 0x000fe40000000000 */
[----:B------:R-:W-:-:S04]  /*01d0*/  UIADD3 UR6, -UR6, 0x100000, URZ ;  /* 0x0010000006067890 */ /* 0x000fc8000fffe13f */
[----:B------:R-:W-:Y:S02]  /*01e0*/  USHF.L.U32 UR7, UR6, 0xb, URZ ;  /* 0x0000000b06077899 */ /* 0x000fe4000800063f */
[----:B------:R-:W-:Y:S02]  /*01f0*/  USHF.L.U32 UR6, UR6, 0x1, URZ ;  /* 0x0000000106067899 */ /* 0x000fe4000800063f */
[----:B0-----:R-:W-:Y:S02]  /*0200*/  ULEA UR8, UR8, UR4, 0x18 ;  /* 0x0000000408087291 */ /* 0x001fe4000f8ec03f */
[----:B------:R-:W-:-:S04]  /*0210*/  UIADD3 UR4, -UR5, 0x100000, URZ ;  /* 0x0010000005047890 */ /* 0x000fc8000fffe13f */
[----:B------:R-:W-:Y:S02]  /*0220*/  USHF.L.U32 UR5, UR4, 0xb, URZ ;  /* 0x0000000b04057899 */ /* 0x000fe4000800063f */
[----:B------:R-:W-:Y:S01]  /*0230*/  USHF.L.U32 UR4, UR4, 0x1, URZ ;  /* 0x0000000104047899 */ /* 0x000fe2000800063f */
[----:B------:R-:W0:Y:S11]  /*0240*/  FENCE.VIEW.ASYNC.S ;  /* 0x00000000000073c6 */ /* 0x000e360000000000 */
[----:B0-----:R0:W1:Y:S01]  /*0250*/  SYNCS.EXCH.64 URZ, [UR8], UR4 ;  /* 0x00000004083f75b2 */ /* 0x0010620008000100 */
[----:B------:R0:W2:Y:S01]  /*0260*/  SYNCS.EXCH.64 URZ, [UR8+0x48], UR6 ;  /* 0x00004806083f75b2 */ /* 0x0000a20008000100 */
[----:B------:R0:W3:Y:S01]  /*0270*/  SYNCS.EXCH.64 URZ, [UR8+0x8], UR4 ;  /* 0x00000804083f75b2 */ /* 0x0000e20008000100 */
[----:B------:R0:W4:Y:S01]  /*0280*/  SYNCS.EXCH.64 URZ, [UR8+0x50], UR6 ;  /* 0x00005006083f75b2 */ /* 0x0001220008000100 */
[----:B------:R0:W0:Y:S01]  /*0290*/  SYNCS.EXCH.64 URZ, [UR8+0x10], UR4 ;  /* 0x00001004083f75b2 */ /* 0x0000220008000100 */
        /* <DEDUP_REMOVED lines=13> */
[----:B------:R-:W-:Y:S01]  /*0370*/  NOP ;  /* 0x0000000000007918 */ /* 0x000fe20000000000 */
.L_x_3:
[----:B0-----:R-:W-:Y:S05]  /*0380*/  BSYNC B0 ;  /* 0x0000000000007941 */ /* 0x001fea0003800000 */
.L_x_2:
[----:B------:R-:W-:Y:S01]  /*0390*/  SHF.R.S32.HI R7, RZ, 0x1f, R18 ;  /* 0x0000001fff077819 */ /* 0x000fe20000011412 */
[----:B------:R-:W0:Y:S01]  /*03a0*/  SHFL.IDX PT, R0, R0, RZ, 0x1f ;  /* 0x00001fff00007589 */ /* 0x000e2200000e0000 */
[----:B------:R-:W5:Y:S01]  /*03b0*/  S2UR UR8, SR_CTAID.X ;  /* 0x00000000000879c3 */ /* 0x000f620000002500 */
[----:B------:R-:W-:Y:S02]  /*03c0*/  ELECT P0, URZ, PT ;  /* 0x00000000003f782f */ /* 0x000fe40003800000 */
[----:B------:R-:W-:Y:S01]  /*03d0*/  LEA.HI R7, R7, R18, RZ, 0x7 ;  /* 0x0000001207077211 */ /* 0x000fe200078f38ff */
[----:B------:R-:W1:Y:S01]  /*03e0*/  S2R R4, SR_CTAID.Y ;  /* 0x0000000000047919 */ /* 0x000e620000002600 */
[----:B------:R-:W-:Y:S01]  /*03f0*/  SHF.R.S32.HI R8, RZ, 0x1f, R3 ;  /* 0x0000001fff087819 */ /* 0x000fe20000011403 */
[----:B------:R-:W-:Y:S01]  /*0400*/  ULDC UR4, c[0x0][0x150] ;  /* 0x0000540000047ab9 */ /* 0x000fe20000000800 */
[----:B------:R-:W-:Y:S01]  /*0410*/  LOP3.LUT R7, R7, 0xffffff80, RZ, 0xc0, !PT ;  /* 0xffffff8007077812 */ /* 0x000fe200078ec0ff */
[----:B------:R-:W-:Y:S01]  /*0420*/  NOP ;  /* 0x0000000000007918 */ /* 0x000fe20000000000 */
[----:B------:R-:W-:Y:S01]  /*0430*/  LEA.HI R8, R8, R3, RZ, 0x2 ;  /* 0x0000000308087211 */ /* 0x000fe200078f10ff */
[----:B------:R-:W2:Y:S01]  /*0440*/  LDC R10, c[0x0][0x144] ;  /* 0x00005100ff0a7b82 */ /* 0x000ea20000000800 */
[----:B------:R-:W-:Y:S01]  /*0450*/  NOP ;  /* 0x0000000000007918 */ /* 0x000fe20000000000 */
[----:B------:R-:W-:Y:S01]  /*0460*/  IMAD.IADD R6, R18, 0x1, -R7 ;  /* 0x0000000112067824 */ /* 0x000fe200078e0a07 */
[----:B------:R-:W-:Y:S01]  /*0470*/  LOP3.LUT R8, R8, 0x3ffffffc, RZ, 0xc0, !PT ;  /* 0x3ffffffc08087812 */ /* 0x000fe200078ec0ff */
[----:B------:R-:W-:Y:S01]  /*0480*/  IMAD.MOV.U32 R23, RZ, RZ, 0x1 ;  /* 0x00000001ff177424 */ /* 0x000fe200078e00ff */
[----:B------:R-:W-:-:S02]  /*0490*/  ISETP.NE.AND P3, PT, R5, RZ, PT ;  /* 0x000000ff0500720c */ /* 0x000fc40003f65270 */
[----:B------:R-:W-:Y:S01]  /*04a0*/  SHF.R.S32.HI R7, RZ, 0x1f, R6 ;  /* 0x0000001fff077819 */ /* 0x000fe20000011406 */
[----:B------:R-:W-:Y:S01]  /*04b0*/  IMAD.IADD R8, R3, 0x1, -R8 ;  /* 0x0000000103087824 */ /* 0x000fe200078e0a08 */
[----:B------:R-:W3:Y:S02]  /*04c0*/  LDC R13, c[0x0][0x140] ;  /* 0x00005000ff0d7b82 */ /* 0x000ee40000000800 */
[----:B------:R-:W-:Y:S02]  /*04d0*/  LEA.HI R7, R7, R6, RZ, 0x3 ;  /* 0x0000000607077211 */ /* 0x000fe400078f18ff */
[----:B0-----:R-:W-:Y:S02]  /*04e0*/  ISETP.NE.OR P0, PT, R0, RZ, !P0 ;  /* 0x000000ff0000720c */ /* 0x001fe40004705670 */
[--C-:B------:R-:W-:Y:S02]  /*04f0*/  SHF.R.S32.HI R0, RZ, 0x3, R7.reuse ;  /* 0x00000003ff007819 */ /* 0x100fe40000011407 */
[----:B------:R-:W-:-:S02]  /*0500*/  SHF.R.S32.HI R7, RZ, 0x1f, R7 ;  /* 0x0000001fff077819 */ /* 0x000fc40000011407 */
[----:B-----5:R-:W-:Y:S02]  /*0510*/  I2FP.F32.U32 R9, UR8 ;  /* 0x0000000800097c45 */ /* 0x020fe40008201000 */
[----:B------:R-:W-:-:S03]  /*0520*/  LEA.HI R7, R7, R0, RZ, 0x2 ;  /* 0x0000000007077211 */ /* 0x000fc600078f10ff */
[----:B------:R-:W-:Y:S01]  /*0530*/  FMUL R9, R9, UR4 ;  /* 0x0000000409097c20 */ /* 0x000fe20008400000 */
[----:B------:R-:W-:Y:S01]  /*0540*/  LOP3.LUT R7, R7, 0xfffffffc, RZ, 0xc0, !PT ;  /* 0xfffffffc07077812 */ /* 0x000fe200078ec0ff */
[----:B------:R-:W-:Y:S01]  /*0550*/  VOTEU.ALL UP0, P0 ;  /* 0x00000000003f7886 */ /* 0x000fe20000000000 */
[----:B-1----:R-:W-:Y:S01]  /*0560*/  I2FP.F32.U32 R3, R4 ;  /* 0x0000000400037245 */ /* 0x002fe20000201000 */
[----:B------:R-:W-:Y:S01]  /*0570*/  ULDC UR4, c[0x0][0x154] ;  /* 0x0000550000047ab9 */ /* 0x000fe20000000800 */
[----:B------:R-:W-:Y:S01]  /*0580*/  VOTEU.ALL UP1, P0 ;  /* 0x00000000003f7886 */ /* 0x000fe20000020000 */
[----:B------:R-:W0:Y:S01]  /*0590*/  F2I.U32.TRUNC.NTZ R9, R9 ;  /* 0x0000000900097305 */ /* 0x000e22000020f000 */
[----:B------:R-:W-:Y:S01]  /*05a0*/  IMAD.IADD R7, R0, 0x1, -R7 ;  /* 0x0000000100077824 */ /* 0x000fe200078e0a07 */
[----:B------:R-:W1:Y:S01]  /*05b0*/  @!UP0 S2UR UR7, SR_CgaCtaId ;  /* 0x00000000000789c3 */ /* 0x000e620000008800 */
[----:B------:R-:W-:Y:S01]  /*05c0*/  FMUL R12, R3, UR4 ;  /* 0x00000004030c7c20 */ /* 0x000fe20008400000 */
[----:B------:R-:W-:Y:S01]  /*05d0*/  UMOV UR4, 0x20 ;  /* 0x0000002000047882 */ /* 0x000fe20000000000 */
[----:B------:R-:W-:Y:S01]  /*05e0*/  IMAD R8, R8, 0x4, R7 ;  /* 0x0000000408087824 */ /* 0x000fe200078e0207 */
[----:B------:R-:W-:Y:S01]  /*05f0*/  @!UP0 UMOV UR6, 0x400 ;  /* 0x0000040000068882 */ /* 0x000fe20000000000 */
[----:B------:R-:W-:-:S04]  /*0600*/  @!UP0 UIADD3 UR4, -UR4, 0x100000, URZ ;  /* 0x0010000004048890 */ /* 0x000fc8000fffe13f */
[----:B------:R-:W-:Y:S02]  /*0610*/  @!UP0 USHF.L.U32 UR5, UR4, 0xb, URZ ;  /* 0x0000000b04058899 */ /* 0x000fe4000800063f */
[----:B------:R-:W-:Y:S01]  /*0620*/  @!UP0 USHF.L.U32 UR4, UR4, 0x1, URZ ;  /* 0x0000000104048899 */ /* 0x000fe2000800063f */
[----:B---3--:R-:W-:Y:S01]  /*0630*/  ISETP.EQ.U32.AND P2, PT, R13, 0x1, PT ;  /* 0x000000010d00780c */ /* 0x008fe20003f42070 */
[----:B------:R-:W3:Y:S01]  /*0640*/  F2I.U32.TRUNC.NTZ R12, R12 ;  /* 0x0000000c000c7305 */ /* 0x000ee2000020f000 */
[----:B------:R-:W-:Y:S01]  /*0650*/  LEA.HI R0, R8, R8, RZ, 0x1 ;  /* 0x0000000808007211 */ /* 0x000fe200078f08ff */
[----:B------:R-:W5:Y:S03]  /*0660*/  LDC R7, c[0x0][0x148] ;  /* 0x00005200ff077b82 */ /* 0x000f660000000800 */
[----:B------:R-:W-:Y:S01]  /*0670*/  LOP3.LUT R11, R0, 0xfffffffe, RZ, 0xc0, !PT ;  /* 0xfffffffe000b7812 */ /* 0x000fe200078ec0ff */
[----:B0-----:R-:W-:Y:S01]  /*0680*/  IMAD.MOV R15, RZ, RZ, -R9 ;  /* 0x000000ffff0f7224 */ /* 0x001fe200078e0a09 */
[----:B------:R-:W-:-:S03]  /*0690*/  SHF.R.S32.HI R9, RZ, 0x1f, R2 ;  /* 0x0000001fff097819 */ /* 0x000fc60000011402 */
[----:B--2---:R-:W-:Y:S01]  /*06a0*/  IMAD R3, R10, R15, UR8 ;  /* 0x000000080a037e24 */ /* 0x004fe2000f8e020f */
[----:B------:R-:W-:Y:S01]  /*06b0*/  LEA.HI R9, R9, R2, RZ, 0x2 ;  /* 0x0000000209097211 */ /* 0x000fe200078f10ff */
[C---:B------:R-:W-:Y:S02]  /*06c0*/  IMAD.IADD R0, R8.reuse, 0x1, -R11 ;  /* 0x0000000108007824 */ /* 0x040fe400078e0a0b */
[----:B------:R-:W-:Y:S01]  /*06d0*/  IMAD.SHL.U32 R11, R8, 0x4, RZ ;  /* 0x00000004080b7824 */ /* 0x000fe200078e00ff */
[----:B------:R-:W-:Y:S01]  /*06e0*/  LOP3.LUT R9, R9, 0xfffffffc, RZ, 0xc0, !PT ;  /* 0xfffffffc09097812 */ /* 0x000fe200078ec0ff */
[----:B---3--:R-:W-:Y:S01]  /*06f0*/  IMAD.MOV R21, RZ, RZ, -R12 ;  /* 0x000000ffff157224 */ /* 0x008fe200078e0a0c */
[----:B------:R-:W-:Y:S01]  /*0700*/  ISETP.NE.AND P4, PT, R0, R3, PT ;  /* 0x000000030000720c */ /* 0x000fe20003f85270 */
[----:B-1----:R-:W-:Y:S01]  /*0710*/  @!UP0 ULEA UR6, UR7, UR6, 0x18 ;  /* 0x0000000607068291 */ /* 0x002fe2000f8ec03f */
[----:B------:R-:W-:Y:S01]  /*0720*/  LOP3.LUT R22, R8, 0xc, R11, 0x78, !PT ;  /* 0x0000000c08167812 */ /* 0x000fe200078e780b */
[----:B------:R-:W-:Y:S01]  /*0730*/  IMAD.IADD R0, R2, 0x1, -R9 ;  /* 0x0000000102007824 */ /* 0x000fe200078e0a09 */
[----:B------:R-:W-:Y:S01]  /*0740*/  VOTEU.ALL UP0, P0 ;  /* 0x00000000003f7886 */ /* 0x000fe20000000000 */
[----:B------:R-:W-:Y:S01]  /*0750*/  LOP3.LUT P0, RZ, R6, 0x7, RZ, 0xc0, !PT ;  /* 0x0000000706ff7812 */ /* 0x000fe2000780c0ff */
[----:B------:R-:W-:-:S02]  /*0760*/  VIADD R6, R5, 0xffffffff ;  /* 0xffffffff05067836 */ /* 0x000fc40000000000 */
[----:B------:R-:W-:Y:S01]  /*0770*/  ISETP.NE.AND P1, PT, R0, 0x3, PT ;  /* 0x000000030000780c */ /* 0x000fe20003f25270 */
[----:B-----5:R-:W-:Y:S01]  /*0780*/  IMAD R9, R7, R21, R4 ;  /* 0x0000001507097224 */ /* 0x020fe200078e0204 */
[----:B------:R-:W-:Y:S02]  /*0790*/  ISETP.LT.U32.AND P0, PT, R22, 0x4, !P0 ;  /* 0x000000041600780c */ /* 0x000fe40004701070 */
[----:B------:R-:W-:Y:S01]  /*07a0*/  ISETP.EQ.OR P1, PT, R0, RZ, !P1 ;  /* 0x000000ff0000720c */ /* 0x000fe20004f22670 */
[----:B------:R-:W0:Y:S02]  /*07b0*/  FENCE.VIEW.ASYNC.S ;  /* 0x00000000000073c6 */ /* 0x000e240000000000 */
[----:B0-----:R0:W1:Y:S01]  /*07c0*/  @!UP0 SYNCS.EXCH.64 URZ, [UR6+0xa0], UR4 ;  /* 0x0000a004063f85b2 */ /* 0x0010620008000100 */
[----:B------:R-:W-:Y:S02]  /*07d0*/  @P4 LEA.HI R2, R22, R22, RZ, 0x1 ;  /* 0x0000001616024211 */ /* 0x000fe400078f08ff */
[----:B------:R-:W-:-:S02]  /*07e0*/  ISETP.EQ.AND P1, PT, R5, RZ, P1 ;  /* 0x000000ff0500720c */ /* 0x000fc40000f22270 */
[----:B------:R-:W-:Y:S02]  /*07f0*/  @P4 SHF.R.S32.HI R2, RZ, 0x1, R2 ;  /* 0x00000001ff024819 */ /* 0x000fe40000011402 */
[----:B------:R-:W-:Y:S02]  /*0800*/  ISETP.GE.U32.AND P6, PT, R6, 0x2, PT ;  /* 0x000000020600780c */ /* 0x000fe40003fc6070 */
[----:B------:R-:W-:Y:S02]  /*0810*/  @P4 ISETP.NE.AND P5, PT, R2, R9, PT ;  /* 0x000000090200420c */ /* 0x000fe40003fa5270 */
[----:B------:R-:W-:Y:S02]  /*0820*/  SEL R2, RZ, 0x1, !P0 ;  /* 0x00000001ff027807 */ /* 0x000fe40004000000 */
[----:B------:R-:W-:Y:S02]  /*0830*/  @P4 SEL R23, RZ, 0x1, P5 ;  /* 0x00000001ff174807 */ /* 0x000fe40002800000 */
[----:B------:R-:W-:Y:S01]  /*0840*/  SEL R19, RZ, 0x1, !P1 ;  /* 0x00000001ff137807 */ /* 0x000fe20004800000 */
[----:B------:R0:W2:Y:S01]  /*0850*/  @!UP1 SYNCS.EXCH.64 URZ, [UR6+0xa8], UR4 ;  /* 0x0000a804063f95b2 */ /* 0x0000a20008000100 */
[----:B------:R-:W-:Y:S01]  /*0860*/  LOP3.LUT R23, R23, R2, RZ, 0xc0, !PT ;  /* 0x0000000217177212 */ /* 0x000fe200078ec0ff */
[----:B------:R-:W-:Y:S01]  /*0870*/  NOP ;  /* 0x0000000000007918 */ /* 0x000fe20000000000 */
[----:B------:R-:W-:Y:S01]  /*0880*/  SEL R19, R19, 0x2, P6 ;  /* 0x0000000213137807 */ /* 0x000fe20003000000 */
[----:B------:R-:W-:Y:S06]  /*0890*/  @!P2 BRA `(.L_x_4) ;  /* 0x000000000008a947 */ /* 0x000fec0003800000 */
[----:B-12-4-:R-:W-:Y:S01]  /*08a0*/  UCGABAR_ARV ;  /* 0x00000000000079c7 */ /* 0x016fe20008000000 */
[----:B------:R-:W-:Y:S05]  /*08b0*/  BRA `(.L_x_5) ;  /* 0x0000000000047947 */ /* 0x000fea0003800000 */
.L_x_4:
[----:B-12-4-:R-:W-:Y:S01]  /*08c0*/  NOP ;  /* 0x0000000000007918 */ /* 0x016fe20000000000 */
.L_x_5:
[----:B------:R-:W1:Y:S01]  /*08d0*/  LDC R2, c[0x0][0x65c] ;  /* 0x00019700ff027b82 */ /* 0x000e620000000800 */
[----:B------:R-:W-:Y:S02]  /*08e0*/  IMAD.U32 R8, RZ, RZ, UR8 ;  /* 0x00000008ff087e24 */ /* 0x000fe4000f8e00ff */
[----:B------:R-:W-:Y:S01]  /*08f0*/  IMAD.MOV.U32 R9, RZ, RZ, RZ ;  /* 0x000000ffff097224 */ /* 0x000fe200078e00ff */
[----:B-1----:R-:W-:-:S04]  /*0900*/  ISETP.NE.AND P1, PT, R2, 0x1, PT ;  /* 0x000000010200780c */ /* 0x002fc80003f25270 */
[----:B------:R-:W-:-:S09]  /*0910*/  P2R R5, PR, RZ, 0x2 ;  /* 0x00000002ff057803 */ /* 0x000fd20000000000 */
[----:B------:R-:W1:Y:S01]  /*0920*/  @P1 LDC R17, c[0x0][0x10] ;  /* 0x00000400ff111b82 */ /* 0x000e620000000800 */
[----:B------:R-:W-:Y:S02]  /*0930*/  @P1 IMAD.MOV.U32 R5, RZ, RZ, RZ ;  /* 0x000000ffff051224 */ /* 0x000fe400078e00ff */
[----:B------:R-:W-:-:S05]  /*0940*/  @P1 IMAD.MOV.U32 R13, RZ, RZ, RZ ;  /* 0x000000ffff0d1224 */ /* 0x000fca00078e00ff */
[----:B------:R-:W2:Y:S01]  /*0950*/  @!P1 LDC R11, c[0x0][0xc] ;  /* 0x00000300ff0b9b82 */ /* 0x000ea20000000800 */
[----:B-1----:R-:W-:-:S04]  /*0960*/  @P1 IMAD.WIDE.U32 R16, R17, UR8, R4 ;  /* 0x0000000811101c25 */ /* 0x002fc8000f8e0004 */
[----:B------:R-:W-:Y:S02]  /*0970*/  @P1 IMAD.IADD R17, R17, 0x1, R13 ;  /* 0x0000000111111824 */ /* 0x000fe400078e020d */
[----:B--2---:R-:W-:-:S04]  /*0980*/  @!P1 IMAD.WIDE.U32 R8, R4, R11, R8 ;  /* 0x0000000b04089225 */ /* 0x004fc800078e0008 */
[----:B------:R-:W-:Y:S02]  /*0990*/  @!P1 IMAD.MOV.U32 R16, RZ, RZ, R8 ;  /* 0x000000ffff109224 */ /* 0x000fe400078e0008 */
[----:B------:R-:W-:Y:S01]  /*09a0*/  @!P1 IMAD.MOV.U32 R17, RZ, RZ, R9 ;  /* 0x000000ffff119224 */ /* 0x000fe200078e0009 */
[----:B------:R-:W-:Y:S06]  /*09b0*/  @!P2 BRA `(.L_x_6) ;  /* 0x00000000000ca947 */ /* 0x000fec0003800000 */
[----:B------:R-:W-:Y:S01]  /*09c0*/  UCGABAR_WAIT ;  /* 0x0000000000007dc7 */ /* 0x000fe20008000000 */
[----:B------:R-:W-:Y:S01]  /*09d0*/  CCTL.IVALL ;  /* 0x00000000ff00798f */ /* 0x000fe20002000000 */
[----:B------:R-:W-:Y:S05]  /*09e0*/  BRA `(.L_x_7) ;  /* 0x0000000000047947 */ /* 0x000fea0003800000 */
.L_x_6:
[----:B------:R-:W-:Y:S06]  /*09f0*/  BAR.SYNC.DEFER_BLOCKING 0x0 ;  /* 0x0000000000007b1d */ /* 0x000fec0000010000 */
.L_x_7:
[----:B------:R-:W-:Y:S05]  /*0a00*/  @!P3 BRA `(.L_x_8) ;  /* 0x000000380084b947 */ /* 0x000fea0003800000 */
[----:B------:R-:W-:-:S13]  /*0a10*/  ISETP.GT.U32.AND P0, PT, R6, 0x1, PT ;  /* 0x000000010600780c */ /* 0x000fda0003f04070 */
[----:B0-----:R-:W-:Y:S05]  /*0a20*/  @P0 EXIT ;  /* 0x000000000000094d */ /* 0x001fea0003800000 */
[----:B------:R-:W-:Y:S01]  /*0a30*/  ULDC.64 UR4, c[0x0][0x650] ;  /* 0x0001940000047ab9 */ /* 0x000fe20000000a00 */
[----:B------:R-:W-:Y:S01]  /*0a40*/  PRMT R0, RZ, 0x7610, R0 ;  /* 0x00007610ff007816 */ /* 0x000fe20000000000 */
[----:B------:R-:W-:Y:S01]  /*0a50*/  IMAD.MOV.U32 R59, RZ, RZ, -0x1 ;  /* 0xffffffffff3b7424 */ /* 0x000fe200078e00ff */
[----:B------:R-:W-:Y:S01]  /*0a60*/  ISETP.GE.U32.AND P0, PT, R16, UR4, PT ;  /* 0x0000000410007c0c */ /* 0x000fe2000bf06070 */
[----:B------:R-:W-:Y:S02]  /*0a70*/  IMAD.MOV.U32 R60, RZ, RZ, -0x1 ;  /* 0xffffffffff3c7424 */ /* 0x000fe400078e00ff */
[----:B------:R-:W-:Y:S01]  /*0a80*/  IMAD.MOV.U32 R61, RZ, RZ, -0x1 ;  /* 0xffffffffff3d7424 */ /* 0x000fe200078e00ff */
[----:B------:R-:W-:-:S13]  /*0a90*/  ISETP.GE.U32.AND.EX P0, PT, R17, UR5, PT, P0 ;  /* 0x0000000511007c0c */ /* 0x000fda000bf06100 */
[----:B------:R-:W-:Y:S05]  /*0aa0*/  @P0 BRA `(.L_x_9) ;  /* 0x0000000400280947 */ /* 0x000fea0003800000 */
[----:B------:R-:W0:Y:S01]  /*0ab0*/  LDC.64 R24, c[0x0][0x628] ;  /* 0x00018a00ff187b82 */ /* 0x000e220000000a00 */
[----:B------:R-:W-:Y:S02]  /*0ac0*/  IMAD.MOV.U32 R8, RZ, RZ, R16 ;  /* 0x000000ffff087224 */ /* 0x000fe400078e0010 */
[----:B------:R-:W-:-:S05]  /*0ad0*/  IMAD.MOV.U32 R9, RZ, RZ, R17 ;  /* 0x000000ffff097224 */ /* 0x000fca00078e0011 */
[----:B------:R-:W1:Y:S08]  /*0ae0*/  LDC R0, c[0x0][0x630] ;  /* 0x00018c00ff007b82 */ /* 0x000e700000000800 */
[----:B------:R-:W2:Y:S01]  /*0af0*/  LDC.64 R26, c[0x0][0x620] ;  /* 0x00018800ff1a7b82 */ /* 0x000ea20000000a00 */
[----:B0-----:R-:W-:-:S04]  /*0b00*/  ISETP.NE.U32.AND P0, PT, R24, RZ, PT ;  /* 0x000000ff1800720c */ /* 0x001fc80003f05070 */
[----:B------:R-:W-:-:S13]  /*0b10*/  ISETP.NE.AND.EX P0, PT, R25, RZ, PT, P0 ;  /* 0x000000ff1900720c */ /* 0x000fda0003f05300 */
[----:B-12---:R-:W-:Y:S05]  /*0b20*/  @!P0 BRA `(.L_x_10) ;  /* 0x0000000000288947 */ /* 0x006fea0003800000 */
[----:B------:R-:W0:Y:S02]  /*0b30*/  LDC R13, c[0x0][0x634] ;  /* 0x00018d00ff0d7b82 */ /* 0x000e240000000800 */
[----:B0-----:R-:W-:-:S05]  /*0b40*/  IADD3 R13, P0, R16, R13, RZ ;  /* 0x0000000d100d7210 */ /* 0x001fca0007f1e0ff */
[----:B------:R-:W-:-:S04]  /*0b50*/  IMAD.X R15, RZ, RZ, R17, P0 ;  /* 0x000000ffff0f7224 */ /* 0x000fc800000e0611 */
[----:B------:R-:W-:-:S04]  /*0b60*/  IMAD.WIDE.U32 R8, R15, R24, RZ ;  /* 0x000000180f087225 */ /* 0x000fc800078e00ff */
[----:B------:R-:W-:-:S04]  /*0b70*/  IMAD.WIDE.U32 R10, P0, R13, R25, R8 ;  /* 0x000000190d0a7225 */ /* 0x000fc80007800008 */
[----:B------:R-:W-:-:S04]  /*0b80*/  IMAD.WIDE.U32 R8, R13, R24, RZ ;  /* 0x000000180d087225 */ /* 0x000fc800078e00ff */
[----:B------:R-:W-:Y:S01]  /*0b90*/  IMAD.X R13, RZ, RZ, RZ, P0 ;  /* 0x000000ffff0d7224 */ /* 0x000fe200000e06ff */
[----:B------:R-:W-:Y:S01]  /*0ba0*/  IADD3 RZ, P0, R9, R10, RZ ;  /* 0x0000000a09ff7210 */ /* 0x000fe20007f1e0ff */
[----:B------:R-:W-:-:S04]  /*0bb0*/  IMAD.MOV.U32 R12, RZ, RZ, R11 ;  /* 0x000000ffff0c7224 */ /* 0x000fc800078e000b */
[----:B------:R-:W-:-:S08]  /*0bc0*/  IMAD.WIDE.U32.X R8, R15, R25, R12, P0 ;  /* 0x000000190f087225 */ /* 0x000fd000000e040c */
.L_x_10:
[----:B------:R-:W0:Y:S01]  /*0bd0*/  LDC.64 R24, c[0x0][0x640] ;  /* 0x00019000ff187b82 */ /* 0x000e220000000a00 */
[-CC-:B------:R-:W-:Y:S01]  /*0be0*/  SHF.R.U64 R61, R8, R0.reuse, R9.reuse ;  /* 0x00000000083d7219 */ /* 0x180fe20000001209 */
[----:B------:R-:W-:Y:S01]  /*0bf0*/  IMAD R30, R7, R21, R4 ;  /* 0x00000015071e7224 */ /* 0x000fe200078e0204 */
[----:B------:R-:W-:Y:S01]  /*0c00*/  SHF.R.U32.HI R0, RZ, R0, R9 ;  /* 0x00000000ff007219 */ /* 0x000fe20000011609 */
[----:B------:R-:W-:Y:S01]  /*0c10*/  IMAD.MOV.U32 R21, RZ, RZ, 0x1 ;  /* 0x00000001ff157424 */ /* 0x000fe200078e00ff */
[----:B------:R-:W-:-:S03]  /*0c20*/  IADD3 R5, P0, RZ, -R61, RZ ;  /* 0x8000003dff057210 */ /* 0x000fc60007f1e0ff */
[----:B------:R-:W1:Y:S02]  /*0c30*/  LDC R6, c[0x0][0x618] ;  /* 0x00018600ff067b82 */ /* 0x000e640000000800 */
[----:B------:R-:W-:-:S04]  /*0c40*/  IMAD.X R9, RZ, RZ, ~R0, P0 ;  /* 0x000000ffff097224 */ /* 0x000fc800000e0e00 */
[-C--:B------:R-:W-:Y:S02]  /*0c50*/  IMAD R0, R9, R26.reuse, RZ ;  /* 0x0000001a09007224 */ /* 0x080fe400078e02ff */
[----:B------:R-:W2:Y:S01]  /*0c60*/  LDC R11, c[0x0][0x608] ;  /* 0x00018200ff0b7b82 */ /* 0x000ea20000000800 */
[----:B------:R-:W-:-:S04]  /*0c70*/  IMAD.WIDE.U32 R8, R5, R26, R16 ;  /* 0x0000001a05087225 */ /* 0x000fc800078e0010 */
[----:B------:R-:W-:-:S03]  /*0c80*/  IMAD R5, R5, R27, R0 ;  /* 0x0000001b05057224 */ /* 0x000fc600078e0200 */
[----:B------:R-:W3:Y:S01]  /*0c90*/  LDC R12, c[0x0][0x658] ;  /* 0x00019600ff0c7b82 */ /* 0x000ee20000000800 */
[----:B0-----:R-:W-:Y:S01]  /*0ca0*/  ISETP.NE.U32.AND P0, PT, R24, RZ, PT ;  /* 0x000000ff1800720c */ /* 0x001fe20003f05070 */
[----:B------:R-:W-:Y:S02]  /*0cb0*/  IMAD.IADD R5, R9, 0x1, R5 ;  /* 0x0000000109057824 */ /* 0x000fe400078e0205 */
[----:B------:R-:W-:Y:S01]  /*0cc0*/  IMAD.MOV.U32 R9, RZ, RZ, -0x1 ;  /* 0xffffffffff097424 */ /* 0x000fe200078e00ff */
[----:B------:R-:W-:-:S03]  /*0cd0*/  ISETP.NE.AND.EX P0, PT, R25, RZ, PT, P0 ;  /* 0x000000ff1900720c */ /* 0x000fc60003f05300 */
[----:B------:R-:W0:Y:S01]  /*0ce0*/  LDC R15, c[0x0][0x600] ;  /* 0x00018000ff0f7b82 */ /* 0x000e220000000800 */
[-CC-:B-1----:R-:W-:Y:S02]  /*0cf0*/  SHF.R.U64 R13, R8, R6.reuse, R5.reuse ;  /* 0x00000006080d7219 */ /* 0x182fe40000001205 */
[----:B------:R-:W-:-:S05]  /*0d00*/  SHF.R.U32.HI R0, RZ, R6, R5 ;  /* 0x00000006ff007219 */ /* 0x000fca0000011605 */
[----:B------:R-:W1:Y:S01]  /*0d10*/  LDC R14, c[0x0][0x648] ;  /* 0x00019200ff0e7b82 */ /* 0x000e620000000800 */
[-CC-:B--2---:R-:W-:Y:S02]  /*0d20*/  SHF.R.U64 R27, R13, R11.reuse, R0.reuse ;  /* 0x0000000b0d1b7219 */ /* 0x184fe40000001200 */
[----:B------:R-:W-:-:S05]  /*0d30*/  SHF.R.U32.HI R5, RZ, R11, R0 ;  /* 0x0000000bff057219 */ /* 0x000fca0000011600 */
[----:B------:R-:W2:Y:S01]  /*0d40*/  LDC R20, c[0x0][0x638] ;  /* 0x00018e00ff147b82 */ /* 0x000ea20000000800 */
[-CC-:B---3--:R-:W-:Y:S02]  /*0d50*/  SHF.R.U64 R28, R27, R12.reuse, R5.reuse ;  /* 0x0000000c1b1c7219 */ /* 0x188fe40000001205 */
[-C--:B------:R-:W-:Y:S02]  /*0d60*/  SHF.L.U32 R0, R9, R12.reuse, RZ ;  /* 0x0000000c09007219 */ /* 0x080fe400000006ff */
[----:B------:R-:W-:Y:S01]  /*0d70*/  SHF.R.U32.HI R5, RZ, R12, R5 ;  /* 0x0000000cff057219 */ /* 0x000fe20000011605 */
[----:B------:R-:W-:Y:S01]  /*0d80*/  IMAD.MOV.U32 R4, RZ, RZ, R28 ;  /* 0x000000ffff047224 */ /* 0x000fe200078e001c */
[----:B------:R-:W-:Y:S01]  /*0d90*/  LOP3.LUT R10, RZ, R0, RZ, 0x33, !PT ;  /* 0x00000000ff0a7212 */ /* 0x000fe200078e33ff */
[----:B------:R-:W3:Y:S01]  /*0da0*/  LDC R26, c[0x0][0x610] ;  /* 0x00018400ff1a7b82 */ /* 0x000ee20000000800 */
[----:B------:R-:W-:Y:S05]  /*0db0*/  @!P0 BRA `(.L_x_11) ;  /* 0x0000000000288947 */ /* 0x000fea0003800000 */
[----:B------:R-:W4:Y:S02]  /*0dc0*/  LDC R9, c[0x0][0x64c] ;  /* 0x00019300ff097b82 */ /* 0x000f240000000800 */
[----:B----4-:R-:W-:-:S05]  /*0dd0*/  IADD3 R9, P0, R28, R9, RZ ;  /* 0x000000091c097210 */ /* 0x010fca0007f1e0ff */
        /* <DEDUP_REMOVED lines=8> */
.L_x_11:
[----:B-1----:R-:W-:Y:S01]  /*0e60*/  SHF.R.U64 R4, R4, R14, R5 ;  /* 0x0000000e04047219 */ /* 0x002fe20000001205 */
[----:B0-----:R-:W-:Y:S01]  /*0e70*/  VIADD R6, R15, 0xffffffff ;  /* 0xffffffff0f067836 */ /* 0x001fe20000000000 */
[----:B------:R-:W-:Y:S02]  /*0e80*/  SHF.L.U32 R0, R21, R12, RZ ;  /* 0x0000000c15007219 */ /* 0x000fe400000006ff */
[----:B------:R-:W-:Y:S01]  /*0e90*/  LOP3.LUT R5, R27, R10, RZ, 0xc0, !PT ;  /* 0x0000000a1b057212 */ /* 0x000fe200078ec0ff */
[----:B------:R-:W-:Y:S01]  /*0ea0*/  IMAD.MOV R7, RZ, RZ, -R4 ;  /* 0x000000ffff077224 */ /* 0x000fe200078e0a04 */
[----:B------:R-:W-:Y:S02]  /*0eb0*/  SEL R3, R3, R30, !P1 ;  /* 0x0000001e03037207 */ /* 0x000fe40004800000 */
[----:B------:R-:W-:Y:S01]  /*0ec0*/  LOP3.LUT R6, R13, R6, RZ, 0xc0, !PT ;  /* 0x000000060d067212 */ /* 0x000fe200078ec0ff */
[----:B------:R-:W-:Y:S02]  /*0ed0*/  IMAD R4, R0, R4, R5 ;  /* 0x0000000400047224 */ /* 0x000fe400078e0205 */
[----:B--2---:R-:W-:-:S02]  /*0ee0*/  IMAD R0, R7, R20, R28 ;  /* 0x0000001407007224 */ /* 0x004fc400078e021c */
[----:B---3--:R-:W-:Y:S02]  /*0ef0*/  IMAD R3, R4, R26, R3 ;  /* 0x0000001a04037224 */ /* 0x008fe400078e0203 */
[----:B------:R-:W-:Y:S02]  /*0f00*/  IMAD.MOV.U32 R5, RZ, RZ, 0x1 ;  /* 0x00000001ff057424 */ /* 0x000fe400078e00ff */
[----:B------:R-:W-:-:S03]  /*0f10*/  IMAD R4, R0, R15, R6 ;  /* 0x0000000f00047224 */ /* 0x000fc600078e0206 */
[----:B------:R-:W-:Y:S02]  /*0f20*/  PRMT R0, R5, 0x7610, R0 ;  /* 0x0000761005007816 */ /* 0x000fe40000000000 */
[----:B------:R-:W-:Y:S02]  /*0f30*/  SEL R60, R4, R3, !P1 ;  /* 0x00000003043c7207 */ /* 0x000fe40004800000 */
[----:B------:R-:W-:-:S07]  /*0f40*/  SEL R59, R3, R4, !P1 ;  /* 0x00000004033b7207 */ /* 0x000fce0004800000 */
.L_x_9:
[----:B------:R-:W-:-:S08]  /*0f50*/  NOP ;  /* 0x0000000000007918 */ /* 0x000fd00000000000 */
[----:B------:R-:W0:Y:S02]  /*0f60*/  USETMAXREG.TRY_ALLOC.CTAPOOL UP0, 0xe8 ;  /* 0x000000e8000079c8 */ /* 0x000e240008000600 */
[----:B0-----:R-:W-:-:S13]  /*0f70*/  PLOP3.LUT P0, PT, PT, PT, UP0, 0x80, 0x0 ;  /* 0x000000000000781c */ /* 0x001fda0003f0f008 */
[----:B------:R-:W-:Y:S05]  /*0f80*/  @!P0 BRA `(.L_x_9) ;  /* 0xfffffffc00f08947 */ /* 0x000fea000383ffff */
[----:B------:R-:W-:Y:S01]  /*0f90*/  ULDC.64 UR4, c[0x0][0x598] ;  /* 0x0001660000047ab9 */ /* 0x000fe20000000a00 */
[----:B------:R-:W-:Y:S01]  /*0fa0*/  ULDC.64 UR36, c[0x0][0x208] ;  /* 0x0000820000247ab9 */ /* 0x000fe20000000a00 */
[----:B------:R-:W-:-:S04]  /*0fb0*/  ISETP.NE.U32.AND P0, PT, RZ, UR4, PT ;  /* 0x00000004ff007c0c */ /* 0x000fc8000bf05070 */
[----:B------:R-:W-:-:S13]  /*0fc0*/  ISETP.NE.AND.EX P0, PT, RZ, UR5, PT, P0 ;  /* 0x00000005ff007c0c */ /* 0x000fda000bf05300 */
[----:B------:R-:W-:Y:S05]  /*0fd0*/  @!P0 BRA `(.L_x_12) ;  /* 0x00000000001c8947 */ /* 0x000fea0003800000 */
[----:B------:R-:W0:Y:S02]  /*0fe0*/  LDC.64 R4, c[0x0][0x598] ;  /* 0x00016600ff047b82 */ /* 0x000e240000000a00 */
[----:B0-----:R-:W2:Y:S02]  /*0ff0*/  LDG.E.64 R4, desc[UR36][R4.64] ;  /* 0x0000002404047981 */ /* 0x001ea4000c1e1b00 */
[----:B--2---:R-:W-:-:S04]  /*1000*/  ISETP.NE.U32.AND P0, PT, R4, RZ, PT ;  /* 0x000000ff0400720c */ /* 0x004fc80003f05070 */
[----:B------:R-:W-:-:S13]  /*1010*/  ISETP.NE.AND.EX P0, PT, R5, RZ, PT, P0 ;  /* 0x000000ff0500720c */ /* 0x000fda0003f05300 */
[----:B------:R-:W-:Y:S05]  /*1020*/  @!P0 BRA `(.L_x_12) ;  /* 0x0000000000088947 */ /* 0x000fea0003800000 */
[----:B------:R0:W5:Y:S01]  /*1030*/  LD.E R56, desc[UR36][R4.64] ;  /* 0x0000002404387980 */ /* 0x000162000c101900 */
[----:B------:R-:W-:Y:S05]  /*1040*/  BRA `(.L_x_13) ;  /* 0x0000000000247947 */ /* 0x000fea0003800000 */
.L_x_12:
[----:B------:R-:W-:Y:S02]  /*1050*/  ULDC.64 UR4, c[0x0][0x588] ;  /* 0x0001620000047ab9 */ /* 0x000fe40000000a00 */
[----:B------:R-:W-:-:S04]  /*1060*/  ISETP.NE.U32.AND P0, PT, RZ, UR4, PT ;  /* 0x00000004ff007c0c */ /* 0x000fc8000bf05070 */
[----:B------:R-:W-:-:S13]  /*1070*/  ISETP.NE.AND.EX P0, PT, RZ, UR5, PT, P0 ;  /* 0x00000005ff007c0c */ /* 0x000fda000bf05300 */
[----:B------:R-:W-:Y:S05]  /*1080*/  @!P0 BRA `(.L_x_14) ;  /* 0x00000000000c8947 */ /* 0x000fea0003800000 */
[----:B------:R-:W0:Y:S02]  /*1090*/  LDC.64 R56, c[0x0][0x588] ;  /* 0x00016200ff387b82 */ /* 0x000e240000000a00 */
[----:B0-----:R1:W5:Y:S01]  /*10a0*/  LDG.E R56, desc[UR36][R56.64] ;  /* 0x0000002438387981 */ /* 0x001362000c1e1900 */
[----:B------:R-:W-:Y:S05]  /*10b0*/  BRA `(.L_x_13) ;  /* 0x0000000000087947 */ /* 0x000fea0003800000 */
.L_x_14:
[----:B------:R-:W-:Y:S02]  /*10c0*/  ULDC UR4, c[0x0][0x580] ;  /* 0x0001600000047ab9 */ /* 0x000fe40000000800 */
[----:B------:R-:W-:-:S07]  /*10d0*/  IMAD.U32 R56, RZ, RZ, UR4 ;  /* 0x00000004ff387e24 */ /* 0x000fce000f8e00ff */
.L_x_13:
[----:B------:R-:W-:Y:S02]  /*10e0*/  ULDC.64 UR4, c[0x0][0x5a0] ;  /* 0x0001680000047ab9 */ /* 0x000fe40000000a00 */
[----:B------:R-:W-:-:S04]  /*10f0*/  ISETP.NE.U32.AND P0, PT, RZ, UR4, PT ;  /* 0x00000004ff007c0c */ /* 0x000fc8000bf05070 */
[----:B------:R-:W-:-:S13]  /*1100*/  ISETP.NE.AND.EX P0, PT, RZ, UR5, PT, P0 ;  /* 0x00000005ff007c0c */ /* 0x000fda000bf05300 */
[----:B------:R-:W-:Y:S05]  /*1110*/  @!P0 BRA `(.L_x_15) ;  /* 0x00000000001c8947 */ /* 0x000fea0003800000 */
[----:B0-----:R-:W0:Y:S02]  /*1120*/  LDC.64 R4, c[0x0][0x5a0] ;  /* 0x00016800ff047b82 */ /* 0x001e240000000a00 */
[----:B0-----:R-:W2:Y:S02]  /*1130*/  LDG.E.64 R4, desc[UR36][R4.64] ;  /* 0x0000002404047981 */ /* 0x001ea4000c1e1b00 */
[----:B--2---:R-:W-:-:S04]  /*1140*/  ISETP.NE.U32.AND P0, PT, R4, RZ, PT ;  /* 0x000000ff0400720c */ /* 0x004fc80003f05070 */
[----:B------:R-:W-:-:S13]  /*1150*/  ISETP.NE.AND.EX P0, PT, R5, RZ, PT, P0 ;  /* 0x000000ff0500720c */ /* 0x000fda0003f05300 */
[----:B------:R-:W-:Y:S05]  /*1160*/  @!P0 BRA `(.L_x_15) ;  /* 0x0000000000088947 */ /* 0x000fea0003800000 */
[----:B-1----:R0:W5:Y:S01]  /*1170*/  LD.E R57, desc[UR36][R4.64] ;  /* 0x0000002404397980 */ /* 0x002162000c101900 */
[----:B------:R-:W-:Y:S05]  /*1180*/  BRA `(.L_x_16) ;  /* 0x0000000000247947 */ /* 0x000fea0003800000 */
.L_x_15:
[----:B------:R-:W-:Y:S02]  /*1190*/  ULDC.64 UR4, c[0x0][0x590] ;  /* 0x0001640000047ab9 */ /* 0x000fe40000000a00 */
[----:B------:R-:W-:-:S04]  /*11a0*/  ISETP.NE.U32.AND P0, PT, RZ, UR4, PT ;  /* 0x00000004ff007c0c */ /* 0x000fc8000bf05070 */
[----:B------:R-:W-:-:S13]  /*11b0*/  ISETP.NE.AND.EX P0, PT, RZ, UR5, PT, P0 ;  /* 0x00000005ff007c0c */ /* 0x000fda000bf05300 */
[----:B------:R-:W-:Y:S05]  /*11c0*/  @!P0 BRA `(.L_x_17) ;  /* 0x00000000000c8947 */ /* 0x000fea0003800000 */
[----:B0-----:R-:W1:Y:S02]  /*11d0*/  LDC.64 R4, c[0x0][0x590] ;  /* 0x00016400ff047b82 */ /* 0x001e640000000a00 */
[----:B-1----:R1:W5:Y:S01]  /*11e0*/  LDG.E R57, desc[UR36][R4.64] ;  /* 0x0000002404397981 */ /* 0x002362000c1e1900 */
[----:B------:R-:W-:Y:S05]  /*11f0*/  BRA `(.L_x_16) ;  /* 0x0000000000087947 */ /* 0x000fea0003800000 */
.L_x_17:
[----:B------:R-:W-:Y:S02]  /*1200*/  ULDC UR4, c[0x0][0x584] ;  /* 0x0001610000047ab9 */ /* 0x000fe40000000800 */
[----:B-1----:R-:W-:-:S07]  /*1210*/  IMAD.U32 R57, RZ, RZ, UR4 ;  /* 0x00000004ff397e24 */ /* 0x002fce000f8e00ff */
.L_x_16:
[----:B------:R-:W-:-:S13]  /*1220*/  LOP3.LUT P0, RZ, R0, 0xff, RZ, 0xc0, !PT ;  /* 0x000000ff00ff7812 */ /* 0x000fda000780c0ff */
[----:B------:R-:W-:Y:S05]  /*1230*/  @!P0 EXIT ;  /* 0x000000000000894d */ /* 0x000fea0003800000 */
[----:B------:R-:W-:Y:S01]  /*1240*/  ULDC UR4, c[0x0][0x28c] ;  /* 0x0000a30000047ab9 */ /* 0x000fe20000000800 */
[----:B------:R-:W-:Y:S01]  /*1250*/  UMOV UR38, URZ ;  /* 0x0000003f00267c82 */ /* 0x000fe20008000000 */
[----:B------:R-:W-:Y:S01]  /*1260*/  UIADD3 UR4, UR4, 0x7f, URZ ;  /* 0x0000007f04047890 */ /* 0x000fe2000fffe03f */
[----:B------:R-:W-:-:S03]  /*1270*/  UMOV UR39, URZ ;  /* 0x0000003f00277c82 */ /* 0x000fc60008000000 */
[----:B------:R-:W-:-:S04]  /*1280*/  USHF.R.S32.HI UR5, URZ, 0x1f, UR4 ;  /* 0x0000001f3f057899 */ /* 0x000fc80008011404 */
[----:B------:R-:W-:-:S04]  /*1290*/  ULEA.HI UR5, UR5, UR4, URZ, 0x7 ;  /* 0x0000000405057291 */ /* 0x000fc8000f8f383f */
[----:B------:R-:W-:-:S12]  /*12a0*/  USHF.R.S32.HI UR40, URZ, 0x7, UR5 ;  /* 0x000000073f287899 */ /* 0x000fd80008011405 */
.L_x_105:
[----:B------:R-:W-:Y:S01]  /*12b0*/  LOP3.LUT R0, R18, 0x80, RZ, 0xc0, !PT ;  /* 0x0000008012007812 */ /* 0x000fe200078ec0ff */
[----:B------:R-:W2:Y:S01]  /*12c0*/  S2UR UR7, SR_CgaCtaId ;  /* 0x00000000000779c3 */ /* 0x000ea20000008800 */
[----:B------:R-:W-:Y:S02]  /*12d0*/  UMOV UR6, 0x400 ;  /* 0x0000040000067882 */ /* 0x000fe40000000000 */
[----:B------:R-:W-:-:S06]  /*12e0*/  SHF.R.U32.HI R0, RZ, 0x7, R0 ;  /* 0x00000007ff007819 */ /* 0x000fcc0000011600 */
[----:B------:R-:W3:Y:S01]  /*12f0*/  SHFL.IDX PT, R0, R0, RZ, 0x1f ;  /* 0x00001fff00007589 */ /* 0x000ee200000e0000 */
[----:B--2---:R-:W-:Y:S01]  /*1300*/  ULEA UR6, UR7, UR6, 0x18 ;  /* 0x0000000607067291 */ /* 0x004fe2000f8ec03f */
[----:B---3--:R-:W-:-:S13]  /*1310*/  R2UR UR4, R0 ;  /* 0x00000000000472ca */ /* 0x008fda00000e0000 */
[----:B------:R-:W-:-:S04]  /*1320*/  ULEA.HI UR5, UR4, UR4, URZ, 0x1 ;  /* 0x0000000404057291 */ /* 0x000fc8000f8f083f */
[----:B------:R-:W-:-:S04]  /*1330*/  ULOP3.LUT UR5, UR5, 0x7fffe, URZ, 0xc0, !UPT ;  /* 0x0007fffe05057892 */ /* 0x000fc8000f8ec03f */
[----:B------:R-:W-:-:S03]  /*1340*/  UIADD3 UR5, UR4, -UR5, URZ ;  /* 0x8000000504057290 */ /* 0x000fc6000fffe03f */
[----:B------:R-:W-:Y:S01]  /*1350*/  ULDC UR4, c[0x0][0x28c] ;  /* 0x0000a30000047ab9 */ /* 0x000fe20000000800 */
[----:B------:R-:W-:Y:S01]  /*1360*/  ULEA UR5, UR5, UR6, 0xd ;  /* 0x0000000605057291 */ /* 0x000fe2000f8e683f */
[----:B------:R-:W-:-:S03]  /*1370*/  ISETP.LT.AND P0, PT, RZ, UR4, PT ;  /* 0x00000004ff007c0c */ /* 0x000fc6000bf01270 */
[----:B------:R-:W-:-:S04]  /*1380*/  UIADD3 UR5, UR5, 0x180, URZ ;  /* 0x0000018005057890 */ /* 0x000fc8000fffe03f */
[----:B------:R-:W-:-:S04]  /*1390*/  USHF.R.U32.HI UR5, URZ, 0x4, UR5 ;  /* 0x000000043f057899 */ /* 0x000fc80008011605 */
[----:B------:R-:W-:Y:S02]  /*13a0*/  ULOP3.LUT UR41, UR5, 0x3fff, URZ, 0xc0, !UPT ;  /* 0x00003fff05297892 */ /* 0x000fe4000f8ec03f */
[----:B0---4-:R-:W-:Y:S10]  /*13b0*/  @P0 BRA `(.L_x_18) ;  /* 0x0000000000400947 */ /* 0x011ff40003800000 */
[----:B------:R-:W-:Y:S01]  /*13c0*/  MOV R0, 0x0 ;  /* 0x0000000000007802 */ /* 0x000fe20000000f00 */
[----:B------:R-:W-:Y:S01]  /*13d0*/  ULDC.64 UR4, c[0x4][0x68] ;  /* 0x01001a0000047ab9 */ /* 0x000fe20000000a00 */
[----:B------:R-:W-:Y:S01]  /*13e0*/  ULDC.64 UR6, c[0x4][0x8] ;  /* 0x0100020000067ab9 */ /* 0x000fe20000000a00 */
[----:B01----:R-:W-:Y:S01]  /*13f0*/  IMAD.U32 R4, RZ, RZ, UR4 ;  /* 0x00000004ff047e24 */ /* 0x003fe2000f8e00ff */
[----:B------:R0:W1:Y:S01]  /*1400*/  LDC.64 R14, c[0x4][R0] ;  /* 0x01000000000e7b82 */ /* 0x0000620000000a00 */
[----:B------:R-:W-:Y:S01]  /*1410*/  IMAD.U32 R5, RZ, RZ, UR5 ;  /* 0x00000005ff057e24 */ /* 0x000fe2000f8e00ff */
[----:B------:R-:W-:Y:S01]  /*1420*/  ULDC.64 UR4, c[0x4][0x70] ;  /* 0x01001c0000047ab9 */ /* 0x000fe20000000a00 */
[----:B------:R-:W-:Y:S02]  /*1430*/  IMAD.U32 R10, RZ, RZ, UR6 ;  /* 0x00000006ff0a7e24 */ /* 0x000fe4000f8e00ff */
[----:B------:R-:W-:Y:S02]  /*1440*/  IMAD.U32 R6, RZ, RZ, UR4 ;  /* 0x00000004ff067e24 */ /* 0x000fe4000f8e00ff */
[----:B------:R-:W-:-:S02]  /*1450*/  IMAD.U32 R7, RZ, RZ, UR5 ;  /* 0x00000005ff077e24 */ /* 0x000fc4000f8e00ff */
[----:B------:R-:W-:Y:S02]  /*1460*/  IMAD.U32 R11, RZ, RZ, UR7 ;  /* 0x00000007ff0b7e24 */ /* 0x000fe4000f8e00ff */
[----:B------:R-:W-:Y:S02]  /*1470*/  IMAD.MOV.U32 R8, RZ, RZ, 0x1e1 ;  /* 0x000001e1ff087424 */ /* 0x000fe400078e00ff */
[----:B------:R-:W-:Y:S02]  /*1480*/  IMAD.MOV.U32 R12, RZ, RZ, 0x1 ;  /* 0x00000001ff0c7424 */ /* 0x000fe400078e00ff */
[----:B0-----:R-:W-:-:S07]  /*1490*/  IMAD.MOV.U32 R13, RZ, RZ, RZ ;  /* 0x000000ffff0d7224 */ /* 0x001fce00078e00ff */
[----:B------:R-:W-:-:S07]  /*14a0*/  LEPC R20, `(.L_x_18) ;  /* 0x000000001014794e */ /* 0x000fce0000000000 */
[----:B-1---5:R-:W-:Y:S05]  /*14b0*/  CALL.ABS.NOINC R14 ;  /* 0x000000000e007343 */ /* 0x022fea0003c00000 */
.L_x_18:
[----:B------:R-:W-:-:S04]  /*14c0*/  LOP3.LUT R0, R19, 0x1, RZ, 0xfc, !PT ;  /* 0x0000000113007812 */ /* 0x000fc800078efcff */
[----:B------:R-:W-:-:S13]  /*14d0*/  ISETP.NE.AND P0, PT, R0, 0x3, PT ;  /* 0x000000030000780c */ /* 0x000fda0003f05270 */
[----:B------:R-:W-:Y:S05]  /*14e0*/  @!P0 BRA `(.L_x_19) ;  /* 0x0000000000048947 */ /* 0x000fea0003800000 */
[----:B------:R-:W-:Y:S01]  /*14f0*/  BPT.TRAP 0x1 ;  /* 0x000000040000795c */ /* 0x000fe20000300000 */
.L_x_19:
[----:B------:R-:W2:Y:S01]  /*1500*/  S2UR UR5, SR_CgaCtaId ;  /* 0x00000000000579c3 */ /* 0x000ea20000008800 */
[----:B------:R-:W-:Y:S01]  /*1510*/  UMOV UR4, 0x400 ;  /* 0x0000040000047882 */ /* 0x000fe20000000000 */
[----:B------:R-:W-:Y:S02]  /*1520*/  IMAD.U32 R0, RZ, RZ, UR38 ;  /* 0x00000026ff007e24 */ /* 0x000fe4000f8e00ff */
[----:B------:R-:W-:-:S03]  /*1530*/  IMAD.U32 R3, RZ, RZ, UR39 ;  /* 0x00000027ff037e24 */ /* 0x000fc6000f8e00ff */
[----:B------:R-:W-:Y:S01]  /*1540*/  SHF.L.U32 R0, R0, 0x1f, RZ ;  /* 0x0000001f00007819 */ /* 0x000fe200000006ff */
[----:B--2---:R-:W-:-:S06]  /*1550*/  ULEA UR4, UR5, UR4, 0x18 ;  /* 0x0000000405047291 */ /* 0x004fcc000f8ec03f */
[----:B------:R-:W-:-:S04]  /*1560*/  IMAD.U32 R6, RZ, RZ, UR4 ;  /* 0x00000004ff067e24 */ /* 0x000fc8000f8e00ff */
[----:B------:R-:W-:-:S04]  /*1570*/  IMAD R3, R3, 0x8, R6 ;  /* 0x0000000803037824 */ /* 0x000fc800078e0206 */
[----:B------:R2:W3:Y:S01]  /*1580*/  SYNCS.PHASECHK.TRANS64.TRYWAIT P1, [R3+URZ], R0 ;  /* 0x00000000030075a7 */ /* 0x0004e2000802017f */
[----:B------:R-:W-:Y:S05]  /*1590*/  @!P0 BRA `(.L_x_20) ;  /* 0x0000000000048947 */ /* 0x000fea0003800000 */
[----:B------:R-:W-:Y:S01]  /*15a0*/  BPT.TRAP 0x1 ;  /* 0x000000040000795c */ /* 0x000fe20000300000 */
.L_x_20:
[----:B---3--:R-:W-:Y:S05]  /*15b0*/  @P1 BRA `(.L_x_21) ;  /* 0x0000000000081947 */ /* 0x008fea0003800000 */
[----:B------:R-:W3:Y:S02]  /*15c0*/  SYNCS.PHASECHK.TRANS64.TRYWAIT P1, [R3+URZ], R0 ;  /* 0x00000000030075a7 */ /* 0x000ee4000802017f */
[----:B---3--:R-:W-:Y:S05]  /*15d0*/  @!P1 BRA `(.L_x_22) ;  /* 0x0000004400e49947 */ /* 0x008fea0003800000 */
.L_x_21:
[----:B------:R-:W-:-:S04]  /*15e0*/  UISETP.LT.AND UP0, UPT, UR40, 0x1, UPT ;  /* 0x000000012800788c */ /* 0x000fc8000bf01270 */
[----:B------:R-:W-:-:S06]  /*15f0*/  USEL UR4, UR40, 0x1, UP0 ;  /* 0x0000000128047887 */ /* 0x000fcc0008000000 */
[----:B--23--:R-:W-:Y:S01]  /*1600*/  IMAD.U32 R0, RZ, RZ, UR4 ;  /* 0x00000004ff007e24 */ /* 0x00cfe2000f8e00ff */
[----:B------:R-:W-:Y:S05]  /*1610*/  WARPSYNC.ALL ;  /* 0x0000000000007948 */ /* 0x000fea0003800000 */
[----:B------:R-:W-:-:S04]  /*1620*/  IADD3 R0, -R0, UR40, RZ ;  /* 0x0000002800007c10 */ /* 0x000fc8000fffe1ff */
[----:B------:R-:W-:Y:S02]  /*1630*/  ISETP.GE.AND P1, PT, R0, 0x1, PT ;  /* 0x000000010000780c */ /* 0x000fe40003f26270 */
[----:B------:R-:W-:Y:S01]  /*1640*/  R2UR UR4, R6 ;  /* 0x00000000060472ca */ /* 0x000fe200000e0000 */
[----:B------:R-:W-:Y:S01]  /*1650*/  WARPGROUP.ARRIVE ;  /* 0x00000000000079c5 */ /* 0x000fe20000000000 */
[----:B------:R-:W-:Y:S01]  /*1660*/  UMOV UR9, 0x40000040 ;  /* 0x4000004000097882 */ /* 0x000fe20000000000 */
[----:B------:R-:W-:-:S10]  /*1670*/  UMOV UR11, 0x40000040 ;  /* 0x40000040000b7882 */ /* 0x000fd40000000000 */
[----:B------:R-:W-:-:S04]  /*1680*/  UIADD3 UR4, UR4, 0x24180, URZ ;  /* 0x0002418004047890 */ /* 0x000fc8000fffe03f */
[----:B------:R-:W-:-:S04]  /*1690*/  USHF.R.U32.HI UR4, URZ, 0x4, UR4 ;  /* 0x000000043f047899 */ /* 0x000fc80008011604 */
[----:B------:R-:W-:Y:S02]  /*16a0*/  ULOP3.LUT UR5, UR4, 0x3fff, URZ, 0xc0, !UPT ;  /* 0x00003fff04057892 */ /* 0x000fe4000f8ec03f */
[----:B------:R-:W-:Y:S02]  /*16b0*/  ULOP3.LUT UR4, UR41, 0x10000, URZ, 0xfc, !UPT ;  /* 0x0001000029047892 */ /* 0x000fe4000f8efc3f */
[----:B------:R-:W-:Y:S02]  /*16c0*/  ULOP3.LUT UR5, UR5, 0x10000, URZ, 0xfc, !UPT ;  /* 0x0001000005057892 */ /* 0x000fe4000f8efc3f */
[----:B------:R-:W-:Y:S02]  /*16d0*/  ULEA UR6, UR39, UR4, 0xa ;  /* 0x0000000427067291 */ /* 0x000fe4000f8e503f */
[----:B------:R-:W-:-:S05]  /*16e0*/  ULEA UR7, UR39, UR5, 0x9 ;  /* 0x0000000527077291 */ /* 0x000fca000f8e483f */
[----:B------:R-:W-:Y:S02]  /*16f0*/  UMOV UR8, UR6 ;  /* 0x0000000600087c82 */ /* 0x000fe40008000000 */
[----:B------:R-:W-:Y:S02]  /*1700*/  UMOV UR10, UR7 ;  /* 0x00000007000a7c82 */ /* 0x000fe40008000000 */
[----:B------:R-:W-:Y:S01]  /*1710*/  IGMMA.64x64x32.S8.S8 R24, gdesc[UR8], RZ, !UPT, gsb0 ;  /* 0x01e00000081879f1 */ /* 0x000fe2000c0410ff */
[----:B------:R-:W-:Y:S02]  /*1720*/  UIADD3 UR8, UR6, 0x2, URZ ;  /* 0x0000000206087890 */ /* 0x000fe4000fffe03f */
[----:B------:R-:W-:Y:S01]  /*1730*/  UIADD3 UR10, UR7, 0x2, URZ ;  /* 0x00000002070a7890 */ /* 0x000fe2000fffe03f */
[----:B------:R-:W-:Y:S01]  /*1740*/  UMOV UR9, 0x40000040 ;  /* 0x4000004000097882 */ /* 0x000fe20000000000 */
[----:B------:R-:W-:Y:S01]  /*1750*/  UMOV UR11, 0x40000040 ;  /* 0x40000040000b7882 */ /* 0x000fe20000000000 */
[----:B------:R-:W-:-:S02]  /*1760*/  WARPGROUP.DEPBAR.LE gsb0, 0x0 ;  /* 0x00008000000079c5 */ /* 0x000fc40000010000 */
[----:B------:R-:W-:-:S06]  /*1770*/  WARPGROUP.ARRIVE ;  /* 0x00000000000079c5 */ /* 0x000fcc0000000000 */
[----:B------:R-:W-:Y:S01]  /*1780*/  IGMMA.64x64x32.S8.S8 R24, gdesc[UR8], R24, gsb0 ;  /* 0x01e00000081879f1 */ /* 0x000fe20008041018 */
[----:B------:R-:W-:Y:S02]  /*1790*/  UIADD3 UR8, UR6, 0x4, URZ ;  /* 0x0000000406087890 */ /* 0x000fe4000fffe03f */
[----:B------:R-:W-:Y:S01]  /*17a0*/  UIADD3 UR10, UR7, 0x4, URZ ;  /* 0x00000004070a7890 */ /* 0x000fe2000fffe03f */
[----:B------:R-:W-:Y:S01]  /*17b0*/  UMOV UR9, 0x40000040 ;  /* 0x4000004000097882 */ /* 0x000fe20000000000 */
[----:B------:R-:W-:Y:S01]  /*17c0*/  UMOV UR11, 0x40000040 ;  /* 0x40000040000b7882 */ /* 0x000fe20000000000 */
[----:B------:R-:W-:Y:S02]  /*17d0*/  WARPGROUP.DEPBAR.LE gsb0, 0x0 ;  /* 0x00008000000079c5 */ /* 0x000fe40000010000 */
        /* <DEDUP_REMOVED lines=8> */
[----:B------:R-:W-:Y:S03]  /*1860*/  IGMMA.64x64x32.S8.S8 R24, gdesc[UR8], R24, gsb0 ;  /* 0x01e00000081879f1 */ /* 0x000fe60008041018 */
[----:B------:R-:W-:Y:S02]  /*1870*/  WARPGROUP.DEPBAR.LE gsb0, 0x0 ;  /* 0x00008000000079c5 */ /* 0x000fe40000010000 */
[----:B------:R-:W-:Y:S05]  /*1880*/  @!P1 BRA `(.L_x_23) ;  /* 0x0000000400249947 */ /* 0x000fea0003800000 */
[----:B------:R-:W-:Y:S02]  /*1890*/  UIADD3 UR6, UR39, 0x1, URZ ;  /* 0x0000000127067890 */ /* 0x000fe4000fffe03f */
[----:B------:R-:W-:Y:S02]  /*18a0*/  IMAD.U32 R3, RZ, RZ, UR39 ;  /* 0x00000027ff037e24 */ /* 0x000fe4000f8e00ff */
[----:B------:R-:W-:-:S04]  /*18b0*/  UISETP.NE.AND UP0, UPT, UR6, 0x9, UPT ;  /* 0x000000090600788c */ /* 0x000fc8000bf05270 */
[----:B------:R-:W-:Y:S02]  /*18c0*/  USEL UR7, URZ, 0x1, UP0 ;  /* 0x000000013f077887 */ /* 0x000fe40008000000 */
[----:B------:R-:W-:Y:S02]  /*18d0*/  USEL UR6, UR6, URZ, UP0 ;  /* 0x0000003f06067287 */ /* 0x000fe40008000000 */
[----:B------:R-:W-:-:S06]  /*18e0*/  ULOP3.LUT UR7, UR38, UR7, URZ, 0x3c, !UPT ;  /* 0x0000000726077292 */ /* 0x000fcc000f8e3c3f */
[----:B------:R-:W-:-:S07]  /*18f0*/  IMAD.U32 R7, RZ, RZ, UR7 ;  /* 0x00000007ff077e24 */ /* 0x000fce000f8e00ff */
.L_x_30:
[----:B------:R-:W-:Y:S05]  /*1900*/  @!P0 BRA `(.L_x_24) ;  /* 0x0000000000048947 */ /* 0x000fea0003800000 */
[----:B------:R-:W-:Y:S01]  /*1910*/  BPT.TRAP 0x1 ;  /* 0x000000040000795c */ /* 0x000fe20000300000 */
.L_x_24:
[----:B------:R-:W2:Y:S01]  /*1920*/  S2UR UR8, SR_CgaCtaId ;  /* 0x00000000000879c3 */ /* 0x000ea20000008800 */
[----:B------:R-:W-:Y:S01]  /*1930*/  UMOV UR7, 0x400 ;  /* 0x0000040000077882 */ /* 0x000fe20000000000 */
[----:B01----:R-:W-:Y:S01]  /*1940*/  IMAD.U32 R5, RZ, RZ, UR6 ;  /* 0x00000006ff057e24 */ /* 0x003fe2000f8e00ff */
[----:B------:R-:W-:Y:S01]  /*1950*/  SHF.L.U32 R4, R7, 0x1f, RZ ;  /* 0x0000001f07047819 */ /* 0x000fe200000006ff */
[----:B--2---:R-:W-:-:S06]  /*1960*/  ULEA UR7, UR8, UR7, 0x18 ;  /* 0x0000000708077291 */ /* 0x004fcc000f8ec03f */
[----:B------:R-:W-:-:S04]  /*1970*/  IMAD.U32 R6, RZ, RZ, UR7 ;  /* 0x00000007ff067e24 */ /* 0x000fc8000f8e00ff */
[----:B------:R-:W-:-:S04]  /*1980*/  IMAD R5, R5, 0x8, R6 ;  /* 0x0000000805057824 */ /* 0x000fc800078e0206 */
[----:B------:R0:W1:Y:S01]  /*1990*/  SYNCS.PHASECHK.TRANS64.TRYWAIT P1, [R5+URZ], R4 ;  /* 0x00000004050075a7 */ /* 0x000062000802017f */
[----:B------:R-:W-:Y:S05]  /*19a0*/  @!P0 BRA `(.L_x_25) ;  /* 0x0000000000048947 */ /* 0x000fea0003800000 */
[----:B------:R-:W-:Y:S01]  /*19b0*/  BPT.TRAP 0x1 ;  /* 0x000000040000795c */ /* 0x000fe20000300000 */
.L_x_25:
[----:B-1----:R-:W-:Y:S05]  /*19c0*/  @P1 BRA `(.L_x_26) ;  /* 0x0000000000081947 */ /* 0x002fea0003800000 */
[----:B------:R-:W1:Y:S02]  /*19d0*/  SYNCS.PHASECHK.TRANS64.TRYWAIT P1, [R5+URZ], R4 ;  /* 0x00000004050075a7 */ /* 0x000e64000802017f */
[----:B-1----:R-:W-:Y:S05]  /*19e0*/  @!P1 BRA `(.L_x_27) ;  /* 0x0000004000f49947 */ /* 0x002fea0003800000 */
.L_x_26:
[----:B------:R-:W-:Y:S01]  /*19f0*/  ULEA UR7, UR6, UR4, 0xa ;  /* 0x0000000406077291 */ /* 0x000fe2000f8e503f */
[----:B------:R-:W-:Y:S01]  /*1a00*/  WARPGROUP.ARRIVE ;  /* 0x00000000000079c5 */ /* 0x000fe20000000000 */
[----:B------:R-:W-:Y:S01]  /*1a10*/  ULEA UR12, UR6, UR5, 0x9 ;  /* 0x00000005060c7291 */ /* 0x000fe2000f8e483f */
[----:B------:R-:W-:Y:S01]  /*1a20*/  UMOV UR9, 0x40000040 ;  /* 0x4000004000097882 */ /* 0x000fe20000000000 */
[----:B------:R-:W-:-:S03]  /*1a30*/  UMOV UR11, 0x40000040 ;  /* 0x40000040000b7882 */ /* 0x000fc60000000000 */
[----:B------:R-:W-:Y:S02]  /*1a40*/  UMOV UR8, UR7 ;  /* 0x0000000700087c82 */ /* 0x000fe40008000000 */
[----:B------:R-:W-:Y:S02]  /*1a50*/  UMOV UR10, UR12 ;  /* 0x0000000c000a7c82 */ /* 0x000fe40008000000 */
[----:B------:R-:W-:Y:S01]  /*1a60*/  IGMMA.64x64x32.S8.S8 R24, gdesc[UR8], R24, gsb0 ;  /* 0x01e00000081879f1 */ /* 0x000fe20008041018 */
        /* <DEDUP_REMOVED lines=23> */
[----:B------:R-:W-:Y:S01]  /*1be0*/  BPT.TRAP 0x1 ;  /* 0x000000040000795c */ /* 0x000fe20000300000 */
.L_x_28:
[----:B------:R-:W-:-:S13]  /*1bf0*/  ISETP.NE.AND P1, PT, R23, RZ, PT ;  /* 0x000000ff1700720c */ /* 0x000fda0003f25270 */
[----:B01----:R-:W-:-:S04]  /*1c00*/  @P1 IMAD R4, R3, 0x8, R6 ;  /* 0x0000000803041824 */ /* 0x003fc800078e0206 */
[----:B------:R-:W-:-:S05]  /*1c10*/  @P1 VIADD R5, R4, 0x48 ;  /* 0x0000004804051836 */ /* 0x000fca0000000000 */
[----:B------:R-:W-:-:S04]  /*1c20*/  @P1 PRMT R5, R22, 0x654, R5 ;  /* 0x0000065416051816 */ /* 0x000fc80000000005 */
[----:B------:R0:W-:Y:S01]  /*1c30*/  @P1 SYNCS.ARRIVE.TRANS64.RED.A1T0 RZ, [R5+URZ], RZ ;  /* 0x000000ff05ff19a7 */ /* 0x0001e2000810043f */
[----:B------:R-:W-:-:S13]  /*1c40*/  ISETP.GT.U32.AND P1, PT, R19, 0x1, PT ;  /* 0x000000011300780c */ /* 0x000fda0003f24070 */
[----:B0-----:R-:W-:Y:S05]  /*1c50*/  @P1 BRA `(.L_x_29) ;  /* 0x0000000000041947 */ /* 0x001fea0003800000 */
[----:B------:R-:W-:Y:S01]  /*1c60*/  BPT.TRAP 0x1 ;  /* 0x000000040000795c */ /* 0x000fe20000300000 */
.L_x_29:
[----:B------:R-:W-:Y:S01]  /*1c70*/  UIADD3 UR6, UR6, 0x1, URZ ;  /* 0x0000000106067890 */ /* 0x000fe2000fffe03f */
[C---:B------:R-:W-:Y:S01]  /*1c80*/  ISETP.GT.AND P2, PT, R0.reuse, 0x1, PT ;  /* 0x000000010000780c */ /* 0x040fe20003f44270 */
[----:B------:R-:W-:Y:S02]  /*1c90*/  VIADD R3, R3, 0x1 ;  /* 0x0000000103037836 */ /* 0x000fe40000000000 */
[----:B------:R-:W-:Y:S01]  /*1ca0*/  UISETP.NE.AND UP0, UPT, UR6, 0x9, UPT ;  /* 0x000000090600788c */ /* 0x000fe2000bf05270 */
[----:B------:R-:W-:Y:S02]  /*1cb0*/  VIADD R0, R0, 0xffffffff ;  /* 0xffffffff00007836 */ /* 0x000fe40000000000 */
[C---:B------:R-:W-:Y:S01]  /*1cc0*/  ISETP.NE.AND P1, PT, R3.reuse, 0x9, PT ;  /* 0x000000090300780c */ /* 0x040fe20003f25270 */
[----:B------:R-:W-:Y:S02]  /*1cd0*/  USEL UR7, URZ, 0x1, UP0 ;  /* 0x000000013f077887 */ /* 0x000fe40008000000 */
[----:B------:R-:W-:Y:S01]  /*1ce0*/  USEL UR6, UR6, URZ, UP0 ;  /* 0x0000003f06067287 */ /* 0x000fe20008000000 */
[----:B------:R-:W-:-:S03]  /*1cf0*/  SEL R3, R3, RZ, P1 ;  /* 0x000000ff03037207 */ /* 0x000fc60000800000 */
[----:B------:R-:W-:Y:S01]  /*1d00*/  LOP3.LUT R7, R7, UR7, RZ, 0x3c, !PT ;  /* 0x0000000707077c12 */ /* 0x000fe2000f8e3cff */
[----:B------:R-:W-:Y:S07]  /*1d10*/  @P2 BRA `(.L_x_30) ;  /* 0xfffffff800f82947 */ /* 0x000fee000383ffff */
.L_x_23:
[----:B------:R-:W2:Y:S02]  /*1d20*/  LDC R0, c[0x0][0x28c] ;  /* 0x0000a300ff007b82 */ /* 0x000ea40000000800 */
[----:B--2---:R-:W-:-:S13]  /*1d30*/  ISETP.GE.AND P1, PT, R0, 0x1, PT ;  /* 0x000000010000780c */ /* 0x004fda0003f26270 */
[----:B------:R-:W-:Y:S05]  /*1d40*/  @!P1 BRA `(.L_x_31) ;  /* 0x0000000000509947 */ /* 0x000fea0003800000 */
[----:B------:R-:W-:Y:S05]  /*1d50*/  @!P0 BRA `(.L_x_32) ;  /* 0x0000000000048947 */ /* 0x000fea0003800000 */
[----:B------:R-:W-:Y:S01]  /*1d60*/  BPT.TRAP 0x1 ;  /* 0x000000040000795c */ /* 0x000fe20000300000 */
.L_x_32:
[----:B------:R-:W-:Y:S01]  /*1d70*/  ISETP.NE.AND P0, PT, R23, RZ, PT ;  /* 0x000000ff1700720c */ /* 0x000fe20003f05270 */
[----:B------:R-:W-:Y:S01]  /*1d80*/  BSSY B0, `(.L_x_33) ;  /* 0x000000e000007945 */ /* 0x000fe20003800000 */
[----:B------:R-:W-:-:S11]  /*1d90*/  ISETP.GT.U32.AND P1, PT, R19, 0x1, PT ;  /* 0x000000011300780c */ /* 0x000fd60003f24070 */
[----:B------:R-:W-:Y:S05]  /*1da0*/  @!P0 BRA `(.L_x_34) ;  /* 0x00000000002c8947 */ /* 0x000fea0003800000 */
[----:B------:R-:W-:-:S04]  /*1db0*/  UISETP.LT.AND UP0, UPT, UR40, 0x1, UPT ;  /* 0x000000012800788c */ /* 0x000fc8000bf01270 */
[----:B------:R-:W-:-:S04]  /*1dc0*/  USEL UR6, UR40, 0x1, UP0 ;  /* 0x0000000128067887 */ /* 0x000fc80008000000 */
[----:B------:R-:W-:-:S04]  /*1dd0*/  UIADD3 UR6, UR39, UR40, -UR6 ;  /* 0x0000002827067290 */ /* 0x000fc8000fffe806 */
[----:B------:R-:W-:-:S04]  /*1de0*/  UIMAD.WIDE.U32 UR4, UR6, 0x38e38e39, URZ ;  /* 0x38e38e39060478a5 */ /* 0x000fc8000f8e003f */
[----:B------:R-:W-:-:S04]  /*1df0*/  USHF.R.U32.HI UR4, URZ, 0x1, UR5 ;  /* 0x000000013f047899 */ /* 0x000fc80008011605 */
[----:B------:R-:W-:-:S06]  /*1e00*/  UIMAD UR6, UR4, -0x9, UR6 ;  /* 0xfffffff7040678a4 */ /* 0x000fcc000f8e0206 */
[----:B------:R-:W-:-:S04]  /*1e10*/  IMAD.U32 R3, RZ, RZ, UR6 ;  /* 0x00000006ff037e24 */ /* 0x000fc8000f8e00ff */
[----:B------:R-:W-:-:S04]  /*1e20*/  IMAD R0, R3, 0x8, R6 ;  /* 0x0000000803007824 */ /* 0x000fc800078e0206 */
[----:B------:R-:W-:-:S05]  /*1e30*/  VIADD R3, R0, 0x48 ;  /* 0x0000004800037836 */ /* 0x000fca0000000000 */
[----:B------:R-:W-:-:S04]  /*1e40*/  PRMT R3, R22, 0x654, R3 ;  /* 0x0000065416037816 */ /* 0x000fc80000000003 */
[----:B------:R2:W-:Y:S03]  /*1e50*/  SYNCS.ARRIVE.TRANS64.RED.A1T0 RZ, [R3+URZ], RZ ;  /* 0x000000ff03ff79a7 */ /* 0x0005e6000810043f */
.L_x_34:
[----:B------:R-:W-:Y:S05]  /*1e60*/  BSYNC B0 ;  /* 0x0000000000007941 */ /* 0x000fea0003800000 */
.L_x_33:
[----:B------:R-:W-:Y:S05]  /*1e70*/  @P1 BRA `(.L_x_31) ;  /* 0x0000000000041947 */ /* 0x000fea0003800000 */
[----:B------:R-:W-:Y:S01]  /*1e80*/  BPT.TRAP 0x1 ;  /* 0x000000040000795c */ /* 0x000fe20000300000 */
.L_x_31:
[----:B------:R-:W3:Y:S01]  /*1e90*/  LDC R8, c[0x0][0x288] ;  /* 0x0000a200ff087b82 */ /* 0x000ee20000000800 */
[----:B01----:R-:W-:Y:S01]  /*1ea0*/  LOP3.LUT R4, R18, 0x60, RZ, 0xc0, !PT ;  /* 0x0000006012047812 */ /* 0x003fe200078ec0ff */
[----:B------:R-:W-:Y:S01]  /*1eb0*/  IMAD.SHL.U32 R7, R60, 0x40, RZ ;  /* 0x000000403c077824 */ /* 0x000fe200078e00ff */
[----:B------:R-:W-:Y:S01]  /*1ec0*/  UIADD3 UR39, UR40, UR39, URZ ;  /* 0x0000002728277290 */ /* 0x000fe2000fffe03f */
[----:B------:R-:W-:Y:S01]  /*1ed0*/  SHF.R.U32.HI R0, RZ, 0x2, R18 ;  /* 0x00000002ff007819 */ /* 0x000fe20000011612 */
[----:B------:R-:W-:Y:S01]  /*1ee0*/  IMAD.SHL.U32 R13, R59, 0x80, RZ ;  /* 0x000000803b0d7824 */ /* 0x000fe200078e00ff */
[----:B------:R-:W-:Y:S01]  /*1ef0*/  SHF.R.U32.HI R6, RZ, 0x1, R4 ;  /* 0x00000001ff067819 */ /* 0x000fe20000011604 */
[----:B------:R-:W-:Y:S01]  /*1f00*/  UISETP.GT.U32.AND UP0, UPT, UR39, 0x8, UPT ;  /* 0x000000082700788c */ /* 0x000fe2000bf04070 */
[----:B------:R-:W-:Y:S01]  /*1f10*/  LOP3.LUT R4, R18, 0x3, RZ, 0xc0, !PT ;  /* 0x0000000312047812 */ /* 0x000fe200078ec0ff */
[----:B------:R-:W-:Y:S01]  /*1f20*/  ULDC UR7, c[0x0][0x284] ;  /* 0x0000a10000077ab9 */ /* 0x000fe20000000800 */
[----:B------:R-:W-:Y:S01]  /*1f30*/  SHF.R.U32.HI R5, RZ, 0x7, R18 ;  /* 0x00000007ff057819 */ /* 0x000fe20000011612 */
[----:B------:R-:W-:Y:S01]  /*1f40*/  UISETP.LT.U32.AND UP0, UPT, UR40, 0x9, UP0 ;  /* 0x000000092800788c */ /* 0x000fe20008701070 */
[----:B--2---:R-:W-:Y:S01]  /*1f50*/  LOP3.LUT R3, R0, 0x7, RZ, 0xc0, !PT ;  /* 0x0000000700037812 */ /* 0x004fe200078ec0ff */
[----:B------:R-:W-:Y:S01]  /*1f60*/  UISETP.GE.U32.AND UP1, UPT, UR40, 0x9, UPT ;  /* 0x000000092800788c */ /* 0x000fe2000bf26070 */
[----:B------:R-:W-:Y:S01]  /*1f70*/  LOP3.LUT R0, R5, 0x1, RZ, 0xc0, !PT ;  /* 0x0000000105007812 */ /* 0x000fe200078ec0ff */
[----:B------:R-:W-:Y:S01]  /*1f80*/  ULDC.64 UR8, c[0x0][0x5d0] ;  /* 0x0001740000087ab9 */ /* 0x000fe20000000a00 */
[----:B------:R-:W-:Y:S01]  /*1f90*/  SHF.R.S32.HI R14, RZ, 0x1f, R61 ;  /* 0x0000001fff0e7819 */ /* 0x000fe2000001143d */
[----:B------:R-:W-:Y:S01]  /*1fa0*/  UIMAD.WIDE.U32 UR4, UR39, 0x38e38e39, URZ ;  /* 0x38e38e39270478a5 */ /* 0x000fe2000f8e003f */
[----:B------:R-:W-:Y:S01]  /*1fb0*/  IADD3 R5, RZ, -R6, -R3 ;  /* 0x80000006ff057210 */ /* 0x000fe20007ffe803 */
[----:B------:R-:W-:Y:S01]  /*1fc0*/  IMAD.SHL.U32 R10, R0, 0x40, RZ ;  /* 0x00000040000a7824 */ /* 0x000fe200078e00ff */
[----:B------:R-:W-:-:S02]  /*1fd0*/  USEL UR6, URZ, 0x1, !UP0 ;  /* 0x000000013f067887 */ /* 0x000fc4000c000000 */
[----:B------:R-:W-:Y:S01]  /*1fe0*/  USHF.R.U32.HI UR4, URZ, 0x1, UR5 ;  /* 0x000000013f047899 */ /* 0x000fe20008011605 */
[----:B------:R-:W-:Y:S01]  /*1ff0*/  IMAD R0, R0, -0x40, R5 ;  /* 0xffffffc000007824 */ /* 0x000fe200078e0205 */
[----:B---3--:R-:W-:Y:S01]  /*2000*/  ISETP.GE.AND P0, PT, R7, R8, PT ;  /* 0x000000080700720c */ /* 0x008fe20003f06270 */
[----:B------:R-:W-:Y:S01]  /*2010*/  IMAD R12, R4, -0x2, R8 ;  /* 0xfffffffe040c7824 */ /* 0x000fe200078e0208 */
[----:B------:R-:W-:Y:S01]  /*2020*/  ULOP3.LUT UR38, UR38, UR6, URZ, 0x3c, !UPT ;  /* 0x0000000626267292 */ /* 0x000fe2000f8e3c3f */
[----:B------:R-:W-:Y:S01]  /*2030*/  IMAD.SHL.U32 R8, R18, 0x2, RZ ;  /* 0x0000000212087824 */ /* 0x000fe200078e00ff */
[----:B------:R-:W-:Y:S01]  /*2040*/  ISETP.GE.OR P0, PT, R13, UR7, P0 ;  /* 0x000000070d007c0c */ /* 0x000fe20008706670 */
[----:B------:R-:W-:Y:S01]  /*2050*/  IMAD R4, R14, UR8, RZ ;  /* 0x000000080e047c24 */ /* 0x000fe2000f8e02ff */
[----:B------:R-:W-:Y:S01]  /*2060*/  LOP3.LUT R3, R10, 0x40, R3, 0xe2, !PT ;  /* 0x000000400a037812 */ /* 0x000fe200078ee203 */
[----:B------:R-:W-:Y:S01]  /*2070*/  IMAD.WIDE R10, R59, 0x80, RZ ;  /* 0x000000803b0a7825 */ /* 0x000fe200078e02ff */
[----:B------:R-:W-:Y:S01]  /*2080*/  LOP3.LUT R8, R7, 0x6, R8, 0xf8, !PT ;  /* 0x0000000607087812 */ /* 0x000fe200078ef808 */
[----:B------:R-:W-:Y:S01]  /*2090*/  UIMAD UR39, UR4, -0x9, UR39 ;  /* 0xfffffff7042778a4 */ /* 0x000fe2000f8e0227 */
[----:B------:R-:W-:Y:S01]  /*20a0*/  IADD3 R20, -R13, UR7, R0 ;  /* 0x000000070d147c10 */ /* 0x000fe2000fffe100 */
[----:B------:R-:W-:Y:S01]  /*20b0*/  IMAD R15, R61, UR9, R4 ;  /* 0x000000093d0f7c24 */ /* 0x000fe2000f8e0204 */
[----:B------:R-:W-:Y:S01]  /*20c0*/  SHF.R.S32.HI R9, RZ, 0x1f, R8 ;  /* 0x0000001fff097819 */ /* 0x000fe20000011408 */
[----:B------:R-:W-:Y:S01]  /*20d0*/  @UP1 ULOP3.LUT UR38, UR38, 0x1, UR4, 0x78, !UPT ;  /* 0x0000000126261892 */ /* 0x000fe2000f8e7804 */
[----:B------:R-:W-:Y:S01]  /*20e0*/  LOP3.LUT R67, R10, R3, R6, 0xfe, !PT ;  /* 0x000000030a437212 */ /* 0x000fe200078efe06 */
[----:B------:R-:W-:-:S02]  /*20f0*/  IMAD.IADD R60, R12, 0x1, -R7 ;  /* 0x000000010c3c7824 */ /* 0x000fc400078e0a07 */
[----:B------:R-:W-:-:S04]  /*2100*/  IMAD.WIDE.U32 R4, R61, UR8, R8 ;  /* 0x000000083d047c25 */ /* 0x000fc8000f8e0008 */
[----:B------:R-:W-:Y:S02]  /*2110*/  IMAD.IADD R5, R5, 0x1, R15 ;  /* 0x0000000105057824 */ /* 0x000fe400078e020f */
[----:B------:R-:W-:Y:S01]  /*2120*/  IMAD.MOV.U32 R59, RZ, RZ, -0x1 ;  /* 0xffffffffff3b7424 */ /* 0x000fe200078e00ff */
[----:B------:R-:W-:Y:S06]  /*2130*/  @P0 BRA `(.L_x_35) ;  /* 0x0000001c00100947 */ /* 0x000fec0003800000 */
[----:B------:R-:W0:Y:S01]  /*2140*/  LDC.64 R12, c[0x0][0x5c8] ;  /* 0x00017200ff0c7b82 */ /* 0x000e220000000a00 */
[----:B------:R-:W-:Y:S01]  /*2150*/  ULDC.64 UR4, c[0x0][0x5c0] ;  /* 0x0001700000047ab9 */ /* 0x000fe20000000a00 */
[----:B------:R-:W-:Y:S01]  /*2160*/  BSSY B0, `(.L_x_35) ;  /* 0x00001c1000007945 */ /* 0x000fe20003800000 */
[-C--:B0-----:R-:W-:Y:S02]  /*2170*/  IMAD R0, R11, R12.reuse, RZ ;  /* 0x0000000c0b007224 */ /* 0x081fe400078e02ff */
[----:B------:R-:W-:-:S04]  /*2180*/  IMAD.WIDE.U32 R4, R67, R12, R4 ;  /* 0x0000000c43047225 */ /* 0x000fc800078e0004 */
[----:B------:R-:W-:Y:S01]  /*2190*/  IMAD R3, R67, R13, R0 ;  /* 0x0000000d43037224 */ /* 0x000fe200078e0200 */
[----:B------:R-:W-:-:S03]  /*21a0*/  IADD3 R6, P0, R4, UR4, RZ ;  /* 0x0000000404067c10 */ /* 0x000fc6000ff1e0ff */
[----:B------:R-:W-:Y:S01]  /*21b0*/  IMAD.IADD R3, R5, 0x1, R3 ;  /* 0x0000000105037824 */ /* 0x000fe200078e0203 */
[----:B------:R-:W-:-:S04]  /*21c0*/  LEA R4, P1, R12, R6, 0x3 ;  /* 0x000000060c047211 */ /* 0x000fc800078218ff */
[----:B------:R-:W-:Y:S02]  /*21d0*/  IADD3.X R7, R3, UR5, RZ, P0, !PT ;  /* 0x0000000503077c10 */ /* 0x000fe400087fe4ff */
[----:B-----5:R-:W-:Y:S02]  /*21e0*/  ISETP.NE.AND P0, PT, R57, RZ, PT ;  /* 0x000000ff3900720c */ /* 0x020fe40003f05270 */
[----:B------:R-:W-:-:S11]  /*21f0*/  LEA.HI.X R5, R12, R7, R13, 0x3, P1 ;  /* 0x000000070c057211 */ /* 0x000fd600008f1c0d */
[----:B------:R-:W-:Y:S05]  /*2200*/  @!P0 BRA `(.L_x_36) ;  /* 0x0000001400188947 */ /* 0x000fea0003800000 */
[----:B------:R-:W0:Y:S01]  /*2210*/  LDC.64 R62, c[0x0][0x5b0] ;  /* 0x00016c00ff3e7b82 */ /* 0x000e220000000a00 */
[----:B------:R-:W-:Y:S01]  /*2220*/  ULDC.64 UR4, c[0x0][0x5b8] ;  /* 0x00016e0000047ab9 */ /* 0x000fe20000000a00 */
[----:B------:R-:W-:Y:S01]  /*2230*/  ISETP.GE.AND P3, PT, R60, 0x1, PT ;  /* 0x000000013c00780c */ /* 0x000fe20003f66270 */
[----:B------:R-:W-:Y:S01]  /*2240*/  IMAD R0, R14, UR4, RZ ;  /* 0x000000040e007c24 */ /* 0x000fe2000f8e02ff */
[----:B------:R-:W-:Y:S01]  /*2250*/  BSSY B1, `(.L_x_37) ;  /* 0x000000e000017945 */ /* 0x000fe20003800000 */
[C---:B------:R-:W-:Y:S01]  /*2260*/  IMAD.WIDE.U32 R14, R61.reuse, UR4, R8 ;  /* 0x000000043d0e7c25 */ /* 0x040fe2000f8e0008 */
[----:B------:R-:W-:Y:S02]  /*2270*/  ISETP.LT.OR P1, PT, R20, 0x1, !P3 ;  /* 0x000000011400780c */ /* 0x000fe40005f21670 */
[----:B------:R-:W1:Y:S01]  /*2280*/  LDC.64 R64, c[0x0][0x5a8] ;  /* 0x00016a00ff407b82 */ /* 0x000e620000000a00 */
[----:B------:R-:W-:Y:S02]  /*2290*/  IMAD R13, R61, UR5, R0 ;  /* 0x000000053d0d7c24 */ /* 0x000fe4000f8e0200 */
[----:B------:R-:W-:-:S02]  /*22a0*/  IMAD.MOV.U32 R12, RZ, RZ, R14 ;  /* 0x000000ffff0c7224 */ /* 0x000fc400078e000e */
[----:B------:R-:W-:Y:S02]  /*22b0*/  IMAD.IADD R13, R15, 0x1, R13 ;  /* 0x000000010f0d7824 */ /* 0x000fe400078e020d */
[-C--:B0-----:R-:W-:Y:S02]  /*22c0*/  IMAD R10, R11, R62.reuse, RZ ;  /* 0x0000003e0b0a7224 */ /* 0x081fe400078e02ff */
[----:B------:R-:W-:-:S04]  /*22d0*/  IMAD.WIDE.U32 R8, R67, R62, R12 ;  /* 0x0000003e43087225 */ /* 0x000fc800078e000c */
[----:B------:R-:W-:Y:S01]  /*22e0*/  IMAD R21, R67, R63, R10 ;  /* 0x0000003f43157224 */ /* 0x000fe200078e020a */
[----:B-1----:R-:W-:-:S04]  /*22f0*/  IADD3 R8, P0, R8, R64, RZ ;  /* 0x0000004008087210 */ /* 0x002fc80007f1e0ff */
[----:B------:R-:W-:Y:S01]  /*2300*/  IADD3.X R9, R65, R9, R21, P0, !PT ;  /* 0x0000000941097210 */ /* 0x000fe200007fe415 */
[----:B------:R-:W-:Y:S08]  /*2310*/  @P1 BRA `(.L_x_38) ;  /* 0x0000000000041947 */ /* 0x000ff00003800000 */
[----:B------:R0:W5:Y:S02]  /*2320*/  LDG.E.U8 R58, desc[UR36][R8.64] ;  /* 0x00000024083a7981 */ /* 0x000164000c1e1100 */
.L_x_38:
[----:B------:R-:W-:Y:S05]  /*2330*/  BSYNC B1 ;  /* 0x0000000000017941 */ /* 0x000fea0003800000 */
.L_x_37:
[----:B-----5:R-:W-:Y:S01]  /*2340*/  LOP3.LUT R0, R58, 0xffff, RZ, 0xc0, !PT ;  /* 0x0000ffff3a007812 */ /* 0x020fe200078ec0ff */
[----:B------:R-:W-:Y:S01]  /*2350*/  IMAD.SHL.U32 R10, R62, 0x8, RZ ;  /* 0x000000083e0a7824 */ /* 0x000fe200078e00ff */
[----:B------:R-:W-:Y:S01]  /*2360*/  ISETP.GE.AND P2, PT, R60, 0x2, PT ;  /* 0x000000023c00780c */ /* 0x000fe20003f46270 */
[----:B------:R-:W-:Y:S01]  /*2370*/  BSSY B1, `(.L_x_39) ;  /* 0x000000e000017945 */ /* 0x000fe20003800000 */
[----:B------:R-:W-:Y:S02]  /*2380*/  PRMT R0, R0, 0x8880, RZ ;  /* 0x0000888000007816 */ /* 0x000fe400000000ff */
[----:B------:R-:W-:Y:S02]  /*2390*/  ISETP.LT.OR P0, PT, R20, 0x1, !P2 ;  /* 0x000000011400780c */ /* 0x000fe40005701670 */
[----:B------:R-:W-:Y:S01]  /*23a0*/  SHF.L.U64.HI R11, R62, 0x3, R63 ;  /* 0x000000033e0b7819 */ /* 0x000fe2000001023f */
[----:B------:R-:W-:-:S04]  /*23b0*/  IMAD R3, R0, R57, RZ ;  /* 0x0000003900037224 */ /* 0x000fc800078e02ff */
[----:B------:R-:W-:Y:S02]  /*23c0*/  @!P1 IMAD R15, R24, R56, R3 ;  /* 0x00000038180f9224 */ /* 0x000fe400078e0203 */
[----:B------:R-:W-:-:S03]  /*23d0*/  IMAD.WIDE.U32 R10, R67, R62, R10 ;  /* 0x0000003e430a7225 */ /* 0x000fc600078e000a */
[----:B------:R1:W-:Y:S01]  /*23e0*/  @!P1 STG.E.U8 desc[UR36][R6.64], R15 ;  /* 0x0000000f06009986 */ /* 0x0003e2000c101124 */
[----:B------:R-:W-:Y:S01]  /*23f0*/  IADD3 R10, P4, P5, R14, R64, R10 ;  /* 0x000000400e0a7210 */ /* 0x000fe20007d9e00a */
[----:B------:R-:W-:Y:S01]  /*2400*/  IMAD.IADD R14, R21, 0x1, R11 ;  /* 0x00000001150e7824 */ /* 0x000fe200078e020b */
[----:B------:R-:W-:Y:S11]  /*2410*/  @P0 BRA `(.L_x_40) ;  /* 0x00000000000c0947 */ /* 0x000ff60003800000 */
[----:B------:R-:W2:Y:S02]  /*2420*/  LDG.E.U8 R58, desc[UR36][R8.64+0x1] ;  /* 0x00000124083a7981 */ /* 0x000ea4000c1e1100 */
[----:B--2---:R-:W-:-:S05]  /*2430*/  PRMT R0, R58, 0x8880, RZ ;  /* 0x000088803a007816 */ /* 0x004fca00000000ff */
[----:B------:R-:W-:-:S07]  /*2440*/  IMAD R3, R0, R57, RZ ;  /* 0x0000003900037224 */ /* 0x000fce00078e02ff */
.L_x_40:
[----:B------:R-:W-:Y:S05]  /*2450*/  BSYNC B1 ;  /* 0x0000000000017941 */ /* 0x000fea0003800000 */
.L_x_39:
[----:B------:R-:W-:Y:S01]  /*2460*/  ISETP.LT.OR P3, PT, R20, 0x9, !P3 ;  /* 0x000000091400780c */ /* 0x000fe20005f61670 */
[----:B------:R-:W-:Y:S01]  /*2470*/  @!P0 IMAD R25, R25, R56, R3 ;  /* 0x0000003819198224 */ /* 0x000fe200078e0203 */
[C---:B------:R-:W-:Y:S01]  /*2480*/  ISETP.GE.AND P1, PT, R60.reuse, 0x9, PT ;  /* 0x000000093c00780c */ /* 0x040fe20003f26270 */
[----:B------:R-:W-:Y:S01]  /*2490*/  BSSY B1, `(.L_x_41) ;  /* 0x000000b000017945 */ /* 0x000fe20003800000 */
[----:B------:R-:W-:Y:S02]  /*24a0*/  IADD3.X R11, R13, R65, R14, P4, P5 ;  /* 0x000000410d0b7210 */ /* 0x000fe400027ea40e */
[----:B------:R2:W-:Y:S01]  /*24b0*/  @!P0 STG.E.U8 desc[UR36][R6.64+0x1], R25 ;  /* 0x0000011906008986 */ /* 0x0005e2000c101124 */
[----:B------:R-:W-:Y:S02]  /*24c0*/  ISETP.GE.AND P0, PT, R60, 0xa, PT ;  /* 0x0000000a3c00780c */ /* 0x000fe40003f06270 */
[C---:B------:R-:W-:Y:S02]  /*24d0*/  ISETP.LT.OR P2, PT, R20.reuse, 0x9, !P2 ;  /* 0x000000091400780c */ /* 0x040fe40005741670 */
[----:B------:R-:W-:-:S02]  /*24e0*/  ISETP.LT.OR P5, PT, R20, 0x1, !P1 ;  /* 0x000000011400780c */ /* 0x000fc40004fa1670 */
[----:B------:R-:W-:Y:S01]  /*24f0*/  ISETP.LT.OR P4, PT, R20, 0x1, !P0 ;  /* 0x000000011400780c */ /* 0x000fe20004781670 */
[----:B------:R-:W-:-:S12]  /*2500*/  @P3 BRA `(.L_x_42) ;  /* 0x00000000000c3947 */ /* 0x000fd80003800000 */
[----:B------:R-:W3:Y:S02]  /*2510*/  LDG.E.U8 R58, desc[UR36][R10.64] ;  /* 0x000000240a3a7981 */ /* 0x000ee4000c1e1100 */
[----:B---3--:R-:W-:-:S05]  /*2520*/  PRMT R0, R58, 0x8880, RZ ;  /* 0x000088803a007816 */ /* 0x008fca00000000ff */
[----:B------:R-:W-:-:S07]  /*2530*/  IMAD R3, R0, R57, RZ ;  /* 0x0000003900037224 */ /* 0x000fce00078e02ff */
.L_x_42:
[----:B------:R-:W-:Y:S05]  /*2540*/  BSYNC B1 ;  /* 0x0000000000017941 */ /* 0x000fea0003800000 */
.L_x_41:
[----:B------:R-:W-:Y:S01]  /*2550*/  @!P3 IMAD R13, R26, R56, R3 ;  /* 0x000000381a0db224 */ /* 0x000fe200078e0203 */
[----:B------:R-:W-:Y:S04]  /*2560*/  BSSY B1, `(.L_x_43) ;  /* 0x0000006000017945 */ /* 0x000fe80003800000 */
[----:B------:R3:W-:Y:S01]  /*2570*/  @!P3 STG.E.U8 desc[UR36][R4.64], R13 ;  /* 0x0000000d0400b986 */ /* 0x0007e2000c101124 */
[----:B------:R-:W-:Y:S05]  /*2580*/  @P2 BRA `(.L_x_44) ;  /* 0x00000000000c2947 */ /* 0x000fea0003800000 */
[----:B------:R-:W4:Y:S02]  /*2590*/  LDG.E.U8 R58, desc[UR36][R10.64+0x1] ;  /* 0x000001240a3a7981 */ /* 0x000f24000c1e1100 */
[----:B----4-:R-:W-:-:S05]  /*25a0*/  PRMT R0, R58, 0x8880, RZ ;  /* 0x000088803a007816 */ /* 0x010fca00000000ff */
[----:B------:R-:W-:-:S07]  /*25b0*/  IMAD R3, R0, R57, RZ ;  /* 0x0000003900037224 */ /* 0x000fce00078e02ff */
.L_x_44:
[----:B------:R-:W-:Y:S05]  /*25c0*/  BSYNC B1 ;  /* 0x0000000000017941 */ /* 0x000fea0003800000 */
.L_x_43:
[----:B------:R-:W-:Y:S01]  /*25d0*/  @!P2 IMAD R27, R27, R56, R3 ;  /* 0x000000381b1ba224 */ /* 0x000fe200078e0203 */
[----:B------:R-:W-:Y:S04]  /*25e0*/  BSSY B1, `(.L_x_45) ;  /* 0x0000006000017945 */ /* 0x000fe80003800000 */
[----:B------:R4:W-:Y:S01]  /*25f0*/  @!P2 STG.E.U8 desc[UR36][R4.64+0x1], R27 ;  /* 0x0000011b0400a986 */ /* 0x0009e2000c101124 */
[----:B------:R-:W-:Y:S05]  /*2600*/  @P5 BRA `(.L_x_46) ;  /* 0x00000000000c5947 */ /* 0x000fea0003800000 */
[----:B------:R-:W5:Y:S02]  /*2610*/  LDG.E.U8 R58, desc[UR36][R8.64+0x8] ;  /* 0x00000824083a7981 */ /* 0x000f64000c1e1100 */
[----:B-----5:R-:W-:-:S05]  /*2620*/  PRMT R0, R58, 0x8880, RZ ;  /* 0x000088803a007816 */ /* 0x020fca00000000ff */
[----:B------:R-:W-:-:S07]  /*2630*/  IMAD R3, R0, R57, RZ ;  /* 0x0000003900037224 */ /* 0x000fce00078e02ff */
.L_x_46:
[----:B------:R-:W-:Y:S05]  /*2640*/  BSYNC B1 ;  /* 0x0000000000017941 */ /* 0x000fea0003800000 */
.L_x_45:
[----:B---3--:R-:W-:Y:S01]  /*2650*/  @!P5 IMAD R13, R28, R56, R3 ;  /* 0x000000381c0dd224 */ /* 0x008fe200078e0203 */
[----:B------:R-:W-:Y:S04]  /*2660*/  BSSY B1, `(.L_x_47) ;  /* 0x0000006000017945 */ /* 0x000fe80003800000 */
[----:B------:R3:W-:Y:S01]  /*2670*/  @!P5 STG.E.U8 desc[UR36][R6.64+0x8], R13 ;  /* 0x0000080d0600d986 */ /* 0x0007e2000c101124 */
[----:B------:R-:W-:Y:S05]  /*2680*/  @P4 BRA `(.L_x_48) ;  /* 0x00000000000c4947 */ /* 0x000fea0003800000 */
[----:B------:R-:W5:Y:S02]  /*2690*/  LDG.E.U8 R58, desc[UR36][R8.64+0x9] ;  /* 0x00000924083a7981 */ /* 0x000f64000c1e1100 */
[----:B-----5:R-:W-:-:S05]  /*26a0*/  PRMT R0, R58, 0x8880, RZ ;  /* 0x000088803a007816 */ /* 0x020fca00000000ff */
[----:B------:R-:W-:-:S07]  /*26b0*/  IMAD R3, R0, R57, RZ ;  /* 0x0000003900037224 */ /* 0x000fce00078e02ff */
.L_x_48:
[----:B------:R-:W-:Y:S05]  /*26c0*/  BSYNC B1 ;  /* 0x0000000000017941 */ /* 0x000fea0003800000 */
.L_x_47:
[----:B------:R-:W-:Y:S01]  /*26d0*/  ISETP.LT.OR P1, PT, R20, 0x9, !P1 ;  /* 0x000000091400780c */ /* 0x000fe20004f21670 */
[----:B------:R-:W-:Y:S01]  /*26e0*/  @!P4 IMAD R29, R29, R56, R3 ;  /* 0x000000381d1dc224 */ /* 0x000fe200078e0203 */
[C---:B------:R-:W-:Y:S01]  /*26f0*/  ISETP.GE.AND P3, PT, R60.reuse, 0x11, PT ;  /* 0x000000113c00780c */ /* 0x040fe20003f66270 */
[----:B------:R-:W-:Y:S01]  /*2700*/  BSSY B1, `(.L_x_49) ;  /* 0x000000a000017945 */ /* 0x000fe20003800000 */
[----:B------:R-:W-:Y:S02]  /*2710*/  ISETP.GE.AND P2, PT, R60, 0x12, PT ;  /* 0x000000123c00780c */ /* 0x000fe40003f46270 */
[----:B------:R0:W-:Y:S01]  /*2720*/  @!P4 STG.E.U8 desc[UR36][R6.64+0x9], R29 ;  /* 0x0000091d0600c986 */ /* 0x0001e2000c101124 */
[C---:B------:R-:W-:Y:S02]  /*2730*/  ISETP.LT.OR P0, PT, R20.reuse, 0x9, !P0 ;  /* 0x000000091400780c */ /* 0x040fe40004701670 */
[C---:B------:R-:W-:Y:S02]  /*2740*/  ISETP.LT.OR P5, PT, R20.reuse, 0x1, !P3 ;  /* 0x000000011400780c */ /* 0x040fe40005fa1670 */
[----:B------:R-:W-:-:S02]  /*2750*/  ISETP.LT.OR P4, PT, R20, 0x1, !P2 ;  /* 0x000000011400780c */ /* 0x000fc40005781670 */
[----:B------:R-:W-:Y:S11]  /*2760*/  @P1 BRA `(.L_x_50) ;  /* 0x00000000000c1947 */ /* 0x000ff60003800000 */
[----:B------:R-:W5:Y:S02]  /*2770*/  LDG.E.U8 R58, desc[UR36][R10.64+0x8] ;  /* 0x000008240a3a7981 */ /* 0x000f64000c1e1100 */
[----:B-----5:R-:W-:-:S05]  /*2780*/  PRMT R0, R58, 0x8880, RZ ;  /* 0x000088803a007816 */ /* 0x020fca00000000ff */
[----:B------:R-:W-:-:S07]  /*2790*/  IMAD R3, R0, R57, RZ ;  /* 0x0000003900037224 */ /* 0x000fce00078e02ff */
.L_x_50:
[----:B------:R-:W-:Y:S05]  /*27a0*/  BSYNC B1 ;  /* 0x0000000000017941 */ /* 0x000fea0003800000 */
.L_x_49:
[----:B---3--:R-:W-:Y:S01]  /*27b0*/  @!P1 IMAD R13, R30, R56, R3 ;  /* 0x000000381e0d9224 */ /* 0x008fe200078e0203 */
[----:B------:R-:W-:Y:S04]  /*27c0*/  BSSY B1, `(.L_x_51) ;  /* 0x0000006000017945 */ /* 0x000fe80003800000 */
[----:B------:R3:W-:Y:S01]  /*27d0*/  @!P1 STG.E.U8 desc[UR36][R4.64+0x8], R13 ;  /* 0x0000080d04009986 */ /* 0x0007e2000c101124 */
[----:B------:R-:W-:Y:S05]  /*27e0*/  @P0 BRA `(.L_x_52) ;  /* 0x00000000000c0947 */ /* 0x000fea0003800000 */
[----:B------:R-:W5:Y:S02]  /*27f0*/  LDG.E.U8 R58, desc[UR36][R10.64+0x9] ;  /* 0x000009240a3a7981 */ /* 0x000f64000c1e1100 */
[----:B-----5:R-:W-:-:S05]  /*2800*/  PRMT R0, R58, 0x8880, RZ ;  /* 0x000088803a007816 */ /* 0x020fca00000000ff */
[----:B------:R-:W-:-:S07]  /*2810*/  IMAD R3, R0, R57, RZ ;  /* 0x0000003900037224 */ /* 0x000fce00078e02ff */
.L_x_52:
[----:B------:R-:W-:Y:S05]  /*2820*/  BSYNC B1 ;  /* 0x0000000000017941 */ /* 0x000fea0003800000 */
.L_x_51:
[----:B------:R-:W-:Y:S01]  /*2830*/  @!P0 IMAD R31, R31, R56, R3 ;  /* 0x000000381f1f8224 */ /* 0x000fe200078e0203 */
[----:B------:R-:W-:Y:S04]  /*2840*/  BSSY B1, `(.L_x_53) ;  /* 0x0000006000017945 */ /* 0x000fe80003800000 */
[----:B------:R0:W-:Y:S01]  /*2850*/  @!P0 STG.E.U8 desc[UR36][R4.64+0x9], R31 ;  /* 0x0000091f04008986 */ /* 0x0001e2000c101124 */
[----:B------:R-:W-:Y:S05]  /*2860*/  @P5 BRA `(.L_x_54) ;  /* 0x00000000000c5947 */ /* 0x000fea0003800000 */
[----:B------:R-:W5:Y:S02]  /*2870*/  LDG.E.U8 R58, desc[UR36][R8.64+0x10] ;  /* 0x00001024083a7981 */ /* 0x000f64000c1e1100 */
[----:B-----5:R-:W-:-:S05]  /*2880*/  PRMT R0, R58, 0x8880, RZ ;  /* 0x000088803a007816 */ /* 0x020fca00000000ff */
[----:B------:R-:W-:-:S07]  /*2890*/  IMAD R3, R0, R57, RZ ;  /* 0x0000003900037224 */ /* 0x000fce00078e02ff */
.L_x_54:
[----:B------:R-:W-:Y:S05]  /*28a0*/  BSYNC B1 ;  /* 0x0000000000017941 */ /* 0x000fea0003800000 */
.L_x_53:
[----:B---3--:R-:W-:Y:S01]  /*28b0*/  @!P5 IMAD R13, R32, R56, R3 ;  /* 0x00000038200dd224 */ /* 0x008fe200078e0203 */
[----:B------:R-:W-:Y:S04]  /*28c0*/  BSSY B1, `(.L_x_55) ;  /* 0x0000006000017945 */ /* 0x000fe80003800000 */
[----:B------:R3:W-:Y:S01]  /*28d0*/  @!P5 STG.E.U8 desc[UR36][R6.64+0x10], R13 ;  /* 0x0000100d0600d986 */ /* 0x0007e2000c101124 */
[----:B------:R-:W-:Y:S05]  /*28e0*/  @P4 BRA `(.L_x_56) ;  /* 0x00000000000c4947 */ /* 0x000fea0003800000 */
[----:B------:R-:W5:Y:S02]  /*28f0*/  LDG.E.U8 R58, desc[UR36][R8.64+0x11] ;  /* 0x00001124083a7981 */ /* 0x000f64000c1e1100 */
[----:B-----5:R-:W-:-:S05]  /*2900*/  PRMT R0, R58, 0x8880, RZ ;  /* 0x000088803a007816 */ /* 0x020fca00000000ff */
[----:B------:R-:W-:-:S07]  /*2910*/  IMAD R3, R0, R57, RZ ;  /* 0x0000003900037224 */ /* 0x000fce00078e02ff */
.L_x_56:
[----:B------:R-:W-:Y:S05]  /*2920*/  BSYNC B1 ;  /* 0x0000000000017941 */ /* 0x000fea0003800000 */
.L_x_55:
        /* <DEDUP_REMOVED lines=13> */
.L_x_58:
[----:B------:R-:W-:Y:S05]  /*2a00*/  BSYNC B1 ;  /* 0x0000000000017941 */ /* 0x000fea0003800000 */
.L_x_57:
[----:B---3--:R-:W-:Y:S01]  /*2a10*/  @!P3 IMAD R13, R34, R56, R3 ;  /* 0x00000038220db224 */ /* 0x008fe200078e0203 */
[----:B------:R-:W-:Y:S04]  /*2a20*/  BSSY B1, `(.L_x_59) ;  /* 0x0000006000017945 */ /* 0x000fe80003800000 */
[----:B------:R3:W-:Y:S01]  /*2a30*/  @!P3 STG.E.U8 desc[UR36][R4.64+0x10], R13 ;  /* 0x0000100d0400b986 */ /* 0x0007e2000c101124 */
[----:B------:R-:W-:Y:S05]  /*2a40*/  @P2 BRA `(.L_x_60) ;  /* 0x00000000000c2947 */ /* 0x000fea0003800000 */
[----:B------:R-:W5:Y:S02]  /*2a50*/  LDG.E.U8 R58, desc[UR36][R10.64+0x11] ;  /* 0x000011240a3a7981 */ /* 0x000f64000c1e1100 */
[----:B-----5:R-:W-:-:S05]  /*2a60*/  PRMT R0, R58, 0x8880, RZ ;  /* 0x000088803a007816 */ /* 0x020fca00000000ff */
[----:B------:R-:W-:-:S07]  /*2a70*/  IMAD R3, R0, R57, RZ ;  /* 0x0000003900037224 */ /* 0x000fce00078e02ff */
.L_x_60:
[----:B------:R-:W-:Y:S05]  /*2a80*/  BSYNC B1 ;  /* 0x0000000000017941 */ /* 0x000fea0003800000 */
.L_x_59:
[----:B------:R-:W-:Y:S01]  /*2a90*/  @!P2 IMAD R35, R35, R56, R3 ;  /* 0x000000382323a224 */ /* 0x000fe200078e0203 */
[----:B------:R-:W-:Y:S04]  /*2aa0*/  BSSY B1, `(.L_x_61) ;  /* 0x0000006000017945 */ /* 0x000fe80003800000 */
[----:B------:R0:W-:Y:S01]  /*2ab0*/  @!P2 STG.E.U8 desc[UR36][R4.64+0x11], R35 ;  /* 0x000011230400a986 */ /* 0x0001e2000c101124 */
[----:B------:R-:W-:Y:S05]  /*2ac0*/  @P5 BRA `(.L_x_62) ;  /* 0x00000000000c5947 */ /* 0x000fea0003800000 */
[----:B------:R-:W5:Y:S02]  /*2ad0*/  LDG.E.U8 R58, desc[UR36][R8.64+0x18] ;  /* 0x00001824083a7981 */ /* 0x000f64000c1e1100 */
[----:B-----5:R-:W-:-:S05]  /*2ae0*/  PRMT R0, R58, 0x8880, RZ ;  /* 0x000088803a007816 */ /* 0x020fca00000000ff */
[----:B------:R-:W-:-:S07]  /*2af0*/  IMAD R3, R0, R57, RZ ;  /* 0x0000003900037224 */ /* 0x000fce00078e02ff */
.L_x_62:
[----:B------:R-:W-:Y:S05]  /*2b00*/  BSYNC B1 ;  /* 0x0000000000017941 */ /* 0x000fea0003800000 */
.L_x_61:
[----:B---3--:R-:W-:Y:S01]  /*2b10*/  @!P5 IMAD R13, R36, R56, R3 ;  /* 0x00000038240dd224 */ /* 0x008fe200078e0203 */
[----:B------:R-:W-:Y:S04]  /*2b20*/  BSSY B1, `(.L_x_63) ;  /* 0x0000006000017945 */ /* 0x000fe80003800000 */
[----:B------:R3:W-:Y:S01]  /*2b30*/  @!P5 STG.E.U8 desc[UR36][R6.64+0x18], R13 ;  /* 0x0000180d0600d986 */ /* 0x0007e2000c101124 */
[----:B------:R-:W-:Y:S05]  /*2b40*/  @P4 BRA `(.L_x_64) ;  /* 0x00000000000c4947 */ /* 0x000fea0003800000 */
[----:B------:R-:W5:Y:S02]  /*2b50*/  LDG.E.U8 R58, desc[UR36][R8.64+0x19] ;  /* 0x00001924083a7981 */ /* 0x000f64000c1e1100 */
[----:B-----5:R-:W-:-:S05]  /*2b60*/  PRMT R0, R58, 0x8880, RZ ;  /* 0x000088803a007816 */ /* 0x020fca00000000ff */
[----:B------:R-:W-:-:S07]  /*2b70*/  IMAD R3, R0, R57, RZ ;  /* 0x0000003900037224 */ /* 0x000fce00078e02ff */
.L_x_64:
[----:B------:R-:W-:Y:S05]  /*2b80*/  BSYNC B1 ;  /* 0x0000000000017941 */ /* 0x000fea0003800000 */
.L_x_63:
        /* <DEDUP_REMOVED lines=13> */
.L_x_66:
[----:B------:R-:W-:Y:S05]  /*2c60*/  BSYNC B1 ;  /* 0x0000000000017941 */ /* 0x000fea0003800000 */
.L_x_65:
[----:B---3--:R-:W-:Y:S01]  /*2c70*/  @!P1 IMAD R13, R38, R56, R3 ;  /* 0x00000038260d9224 */ /* 0x008fe200078e0203 */
[----:B------:R-:W-:Y:S04]  /*2c80*/  BSSY B1, `(.L_x_67) ;  /* 0x0000006000017945 */ /* 0x000fe80003800000 */
[----:B------:R3:W-:Y:S01]  /*2c90*/  @!P1 STG.E.U8 desc[UR36][R4.64+0x18], R13 ;  /* 0x0000180d04009986 */ /* 0x0007e2000c101124 */
[----:B------:R-:W-:Y:S05]  /*2ca0*/  @P4 BRA `(.L_x_68) ;  /* 0x00000000000c4947 */ /* 0x000fea0003800000 */
[----:B------:R-:W5:Y:S02]  /*2cb0*/  LDG.E.U8 R58, desc[UR36][R10.64+0x19] ;  /* 0x000019240a3a7981 */ /* 0x000f64000c1e1100 */
[----:B-----5:R-:W-:-:S05]  /*2cc0*/  PRMT R0, R58, 0x8880, RZ ;  /* 0x000088803a007816 */ /* 0x020fca00000000ff */
[----:B------:R-:W-:-:S07]  /*2cd0*/  IMAD R3, R0, R57, RZ ;  /* 0x0000003900037224 */ /* 0x000fce00078e02ff */
.L_x_68:
[----:B------:R-:W-:Y:S05]  /*2ce0*/  BSYNC B1 ;  /* 0x0000000000017941 */ /* 0x000fea0003800000 */
.L_x_67:
[----:B------:R-:W-:Y:S01]  /*2cf0*/  @!P4 IMAD R39, R39, R56, R3 ;  /* 0x000000382727c224 */ /* 0x000fe200078e0203 */
[----:B------:R-:W-:Y:S04]  /*2d00*/  BSSY B1, `(.L_x_69) ;  /* 0x0000006000017945 */ /* 0x000fe80003800000 */
[----:B------:R0:W-:Y:S01]  /*2d10*/  @!P4 STG.E.U8 desc[UR36][R4.64+0x19], R39 ;  /* 0x000019270400c986 */ /* 0x0001e2000c101124 */
[----:B------:R-:W-:Y:S05]  /*2d20*/  @P5 BRA `(.L_x_70) ;  /* 0x00000000000c5947 */ /* 0x000fea0003800000 */
[----:B------:R-:W5:Y:S02]  /*2d30*/  LDG.E.U8 R58, desc[UR36][R8.64+0x20] ;  /* 0x00002024083a7981 */ /* 0x000f64000c1e1100 */
[----:B-----5:R-:W-:-:S05]  /*2d40*/  PRMT R0, R58, 0x8880, RZ ;  /* 0x000088803a007816 */ /* 0x020fca00000000ff */
[----:B------:R-:W-:-:S07]  /*2d50*/  IMAD R3, R0, R57, RZ ;  /* 0x0000003900037224 */ /* 0x000fce00078e02ff */
.L_x_70:
[----:B------:R-:W-:Y:S05]  /*2d60*/  BSYNC B1 ;  /* 0x0000000000017941 */ /* 0x000fea0003800000 */
.L_x_69:
[----:B---3--:R-:W-:Y:S01]  /*2d70*/  @!P5 IMAD R13, R40, R56, R3 ;  /* 0x00000038280dd224 */ /* 0x008fe200078e0203 */
[----:B------:R-:W-:Y:S04]  /*2d80*/  BSSY B1, `(.L_x_71) ;  /* 0x0000006000017945 */ /* 0x000fe80003800000 */
[----:B------:R3:W-:Y:S01]  /*2d90*/  @!P5 STG.E.U8 desc[UR36][R6.64+0x20], R13 ;  /* 0x0000200d0600d986 */ /* 0x0007e2000c101124 */
[----:B------:R-:W-:Y:S05]  /*2da0*/  @P0 BRA `(.L_x_72) ;  /* 0x00000000000c0947 */ /* 0x000fea0003800000 */
[----:B------:R-:W5:Y:S02]  /*2db0*/  LDG.E.U8 R58, desc[UR36][R8.64+0x21] ;  /* 0x00002124083a7981 */ /* 0x000f64000c1e1100 */
[----:B-----5:R-:W-:-:S05]  /*2dc0*/  PRMT R0, R58, 0x8880, RZ ;  /* 0x000088803a007816 */ /* 0x020fca00000000ff */
[----:B------:R-:W-:-:S07]  /*2dd0*/  IMAD R3, R0, R57, RZ ;  /* 0x0000003900037224 */ /* 0x000fce00078e02ff */
.L_x_72:
[----:B------:R-:W-:Y:S05]  /*2de0*/  BSYNC B1 ;  /* 0x0000000000017941 */ /* 0x000fea0003800000 */
.L_x_71:
        /* <DEDUP_REMOVED lines=13> */
.L_x_74:
[----:B------:R-:W-:Y:S05]  /*2ec0*/  BSYNC B1 ;  /* 0x0000000000017941 */ /* 0x000fea0003800000 */
.L_x_73:
[----:B---3--:R-:W-:Y:S01]  /*2ed0*/  @!P3 IMAD R13, R42, R56, R3 ;  /* 0x000000382a0db224 */ /* 0x008fe200078e0203 */
[----:B------:R-:W-:Y:S04]  /*2ee0*/  BSSY B1, `(.L_x_75) ;  /* 0x0000006000017945 */ /* 0x000fe80003800000 */
[----:B------:R3:W-:Y:S01]  /*2ef0*/  @!P3 STG.E.U8 desc[UR36][R4.64+0x20], R13 ;  /* 0x0000200d0400b986 */ /* 0x0007e2000c101124 */
[----:B------:R-:W-:Y:S05]  /*2f00*/  @P2 BRA `(.L_x_76) ;  /* 0x00000000000c2947 */ /* 0x000fea0003800000 */
[----:B------:R-:W5:Y:S02]  /*2f10*/  LDG.E.U8 R58, desc[UR36][R10.64+0x21] ;  /* 0x000021240a3a7981 */ /* 0x000f64000c1e1100 */
[----:B-----5:R-:W-:-:S05]  /*2f20*/  PRMT R0, R58, 0x8880, RZ ;  /* 0x000088803a007816 */ /* 0x020fca00000000ff */
[----:B------:R-:W-:-:S07]  /*2f30*/  IMAD R3, R0, R57, RZ ;  /* 0x0000003900037224 */ /* 0x000fce00078e02ff */
.L_x_76:
[----:B------:R-:W-:Y:S05]  /*2f40*/  BSYNC B1 ;  /* 0x0000000000017941 */ /* 0x000fea0003800000 */
.L_x_75:
[----:B------:R-:W-:Y:S01]  /*2f50*/  @!P2 IMAD R43, R43, R56, R3 ;  /* 0x000000382b2ba224 */ /* 0x000fe200078e0203 */
[----:B------:R-:W-:Y:S04]  /*2f60*/  BSSY B1, `(.L_x_77) ;  /* 0x0000006000017945 */ /* 0x000fe80003800000 */
[----:B------:R0:W-:Y:S01]  /*2f70*/  @!P2 STG.E.U8 desc[UR36][R4.64+0x21], R43 ;  /* 0x0000212b0400a986 */ /* 0x0001e2000c101124 */
[----:B------:R-:W-:Y:S05]  /*2f80*/  @P0 BRA `(.L_x_78) ;  /* 0x00000000000c0947 */ /* 0x000fea0003800000 */
[----:B------:R-:W5:Y:S02]  /*2f90*/  LDG.E.U8 R58, desc[UR36][R8.64+0x28] ;  /* 0x00002824083a7981 */ /* 0x000f64000c1e1100 */
[----:B-----5:R-:W-:-:S05]  /*2fa0*/  PRMT R0, R58, 0x8880, RZ ;  /* 0x000088803a007816 */ /* 0x020fca00000000ff */
[----:B------:R-:W-:-:S07]  /*2fb0*/  IMAD R3, R0, R57, RZ ;  /* 0x0000003900037224 */ /* 0x000fce00078e02ff */
.L_x_78:
[----:B------:R-:W-:Y:S05]  /*2fc0*/  BSYNC B1 ;  /* 0x0000000000017941 */ /* 0x000fea0003800000 */
.L_x_77:
[----:B---3--:R-:W-:Y:S01]  /*2fd0*/  @!P0 IMAD R13, R44, R56, R3 ;  /* 0x000000382c0d8224 */ /* 0x008fe200078e0203 */
[----:B------:R-:W-:Y:S04]  /*2fe0*/  BSSY B1, `(.L_x_79) ;  /* 0x0000006000017945 */ /* 0x000fe80003800000 */
[----:B------:R3:W-:Y:S01]  /*2ff0*/  @!P0 STG.E.U8 desc[UR36][R6.64+0x28], R13 ;  /* 0x0000280d06008986 */ /* 0x0007e2000c101124 */
[----:B------:R-:W-:Y:S05]  /*3000*/  @P5 BRA `(.L_x_80) ;  /* 0x00000000000c5947 */ /* 0x000fea0003800000 */
[----:B------:R-:W5:Y:S02]  /*3010*/  LDG.E.U8 R58, desc[UR36][R8.64+0x29] ;  /* 0x00002924083a7981 */ /* 0x000f64000c1e1100 */
[----:B-----5:R-:W-:-:S05]  /*3020*/  PRMT R0, R58, 0x8880, RZ ;  /* 0x000088803a007816 */ /* 0x020fca00000000ff */
[----:B------:R-:W-:-:S07]  /*3030*/  IMAD R3, R0, R57, RZ ;  /* 0x0000003900037224 */ /* 0x000fce00078e02ff */
.L_x_80:
[----:B------:R-:W-:Y:S05]  /*3040*/  BSYNC B1 ;  /* 0x0000000000017941 */ /* 0x000fea0003800000 */
.L_x_79:
        /* <DEDUP_REMOVED lines=13> */
.L_x_82:
[----:B------:R-:W-:Y:S05]  /*3120*/  BSYNC B1 ;  /* 0x0000000000017941 */ /* 0x000fea0003800000 */
.L_x_81:
[----:B---3--:R-:W-:Y:S01]  /*3130*/  @!P4 IMAD R13, R46, R56, R3 ;  /* 0x000000382e0dc224 */ /* 0x008fe200078e0203 */
[----:B------:R-:W-:Y:S04]  /*3140*/  BSSY B1, `(.L_x_83) ;  /* 0x0000006000017945 */ /* 0x000fe80003800000 */
[----:B------:R3:W-:Y:S01]  /*3150*/  @!P4 STG.E.U8 desc[UR36][R4.64+0x28], R13 ;  /* 0x0000280d0400c986 */ /* 0x0007e2000c101124 */
[----:B------:R-:W-:Y:S05]  /*3160*/  @P1 BRA `(.L_x_84) ;  /* 0x00000000000c1947 */ /* 0x000fea0003800000 */
[----:B------:R-:W5:Y:S02]  /*3170*/  LDG.E.U8 R58, desc[UR36][R10.64+0x29] ;  /* 0x000029240a3a7981 */ /* 0x000f64000c1e1100 */
[----:B-----5:R-:W-:-:S05]  /*3180*/  PRMT R0, R58, 0x8880, RZ ;  /* 0x000088803a007816 */ /* 0x020fca00000000ff */
[----:B------:R-:W-:-:S07]  /*3190*/  IMAD R3, R0, R57, RZ ;  /* 0x0000003900037224 */ /* 0x000fce00078e02ff */
.L_x_84:
[----:B------:R-:W-:Y:S05]  /*31a0*/  BSYNC B1 ;  /* 0x0000000000017941 */ /* 0x000fea0003800000 */
.L_x_83:
[----:B------:R-:W-:Y:S01]  /*31b0*/  @!P1 IMAD R47, R47, R56, R3 ;  /* 0x000000382f2f9224 */ /* 0x000fe200078e0203 */
[----:B------:R-:W-:Y:S04]  /*31c0*/  BSSY B1, `(.L_x_85) ;  /* 0x0000006000017945 */ /* 0x000fe80003800000 */
[----:B------:R0:W-:Y:S01]  /*31d0*/  @!P1 STG.E.U8 desc[UR36][R4.64+0x29], R47 ;  /* 0x0000292f04009986 */ /* 0x0001e2000c101124 */
[----:B------:R-:W-:Y:S05]  /*31e0*/  @P3 BRA `(.L_x_86) ;  /* 0x00000000000c3947 */ /* 0x000fea0003800000 */
[----:B------:R-:W5:Y:S02]  /*31f0*/  LDG.E.U8 R58, desc[UR36][R8.64+0x30] ;  /* 0x00003024083a7981 */ /* 0x000f64000c1e1100 */
[----:B-----5:R-:W-:-:S05]  /*3200*/  PRMT R0, R58, 0x8880, RZ ;  /* 0x000088803a007816 */ /* 0x020fca00000000ff */
[----:B------:R-:W-:-:S07]  /*3210*/  IMAD R3, R0, R57, RZ ;  /* 0x0000003900037224 */ /* 0x000fce00078e02ff */
.L_x_86:
[----:B------:R-:W-:Y:S05]  /*3220*/  BSYNC B1 ;  /* 0x0000000000017941 */ /* 0x000fea0003800000 */
.L_x_85:
[----:B---3--:R-:W-:Y:S01]  /*3230*/  @!P3 IMAD R13, R48, R56, R3 ;  /* 0x00000038300db224 */ /* 0x008fe200078e0203 */
[----:B------:R-:W-:Y:S04]  /*3240*/  BSSY B1, `(.L_x_87) ;  /* 0x0000006000017945 */ /* 0x000fe80003800000 */
[----:B------:R3:W-:Y:S01]  /*3250*/  @!P3 STG.E.U8 desc[UR36][R6.64+0x30], R13 ;  /* 0x0000300d0600b986 */ /* 0x0007e2000c101124 */
[----:B------:R-:W-:Y:S05]  /*3260*/  @P5 BRA `(.L_x_88) ;  /* 0x00000000000c5947 */ /* 0x000fea0003800000 */
[----:B------:R-:W5:Y:S02]  /*3270*/  LDG.E.U8 R58, desc[UR36][R8.64+0x31] ;  /* 0x00003124083a7981 */ /* 0x000f64000c1e1100 */
[----:B-----5:R-:W-:-:S05]  /*3280*/  PRMT R0, R58, 0x8880, RZ ;  /* 0x000088803a007816 */ /* 0x020fca00000000ff */
[----:B------:R-:W-:-:S07]  /*3290*/  IMAD R3, R0, R57, RZ ;  /* 0x0000003900037224 */ /* 0x000fce00078e02ff */
.L_x_88:
[----:B------:R-:W-:Y:S05]  /*32a0*/  BSYNC B1 ;  /* 0x0000000000017941 */ /* 0x000fea0003800000 */
.L_x_87:
        /* <DEDUP_REMOVED lines=9> */
[----:B------:R-:W-:Y:S01]  /*3340*/  ISETP.LT.OR P3, PT, R20, 0x9, !P3 ;  /* 0x000000091400780c */ /* 0x000fe20005f61670 */
[----:B------:R-:W-:-:S12]  /*3350*/  @P2 BRA `(.L_x_90) ;  /* 0x00000000000c2947 */ /* 0x000fd80003800000 */
[----:B------:R-:W5:Y:S02]  /*3360*/  LDG.E.U8 R58, desc[UR36][R10.64+0x30] ;  /* 0x000030240a3a7981 */ /* 0x000f64000c1e1100 */
[----:B-----5:R-:W-:-:S05]  /*3370*/  PRMT R0, R58, 0x8880, RZ ;  /* 0x000088803a007816 */ /* 0x020fca00000000ff */
[----:B------:R-:W-:-:S07]  /*3380*/  IMAD R3, R0, R57, RZ ;  /* 0x0000003900037224 */ /* 0x000fce00078e02ff */
.L_x_90:
[----:B------:R-:W-:Y:S05]  /*3390*/  BSYNC B1 ;  /* 0x0000000000017941 */ /* 0x000fea0003800000 */
.L_x_89:
[----:B---3--:R-:W-:Y:S01]  /*33a0*/  @!P2 IMAD R13, R50, R56, R3 ;  /* 0x00000038320da224 */ /* 0x008fe200078e0203 */
[----:B------:R-:W-:Y:S04]  /*33b0*/  BSSY B1, `(.L_x_91) ;  /* 0x0000006000017945 */ /* 0x000fe80003800000 */
[----:B------:R3:W-:Y:S01]  /*33c0*/  @!P2 STG.E.U8 desc[UR36][R4.64+0x30], R13 ;  /* 0x0000300d0400a986 */ /* 0x0007e2000c101124 */
[----:B------:R-:W-:Y:S05]  /*33d0*/  @P0 BRA `(.L_x_92) ;  /* 0x00000000000c0947 */ /* 0x000fea0003800000 */
[----:B------:R-:W5:Y:S02]  /*33e0*/  LDG.E.U8 R58, desc[UR36][R10.64+0x31] ;  /* 0x000031240a3a7981 */ /* 0x000f64000c1e1100 */
[----:B-----5:R-:W-:-:S05]  /*33f0*/  PRMT R0, R58, 0x8880, RZ ;  /* 0x000088803a007816 */ /* 0x020fca00000000ff */
[----:B------:R-:W-:-:S07]  /*3400*/  IMAD R3, R0, R57, RZ ;  /* 0x0000003900037224 */ /* 0x000fce00078e02ff */
.L_x_92:
[----:B------:R-:W-:Y:S05]  /*3410*/  BSYNC B1 ;  /* 0x0000000000017941 */ /* 0x000fea0003800000 */
.L_x_91:
[----:B------:R-:W-:Y:S01]  /*3420*/  @!P0 IMAD R51, R51, R56, R3 ;  /* 0x0000003833338224 */ /* 0x000fe200078e0203 */
[----:B------:R-:W-:Y:S04]  /*3430*/  BSSY B1, `(.L_x_93) ;  /* 0x0000006000017945 */ /* 0x000fe80003800000 */
[----:B------:R0:W-:Y:S01]  /*3440*/  @!P0 STG.E.U8 desc[UR36][R4.64+0x31], R51 ;  /* 0x0000313304008986 */ /* 0x0001e2000c101124 */
[----:B------:R-:W-:Y:S05]  /*3450*/  @P5 BRA `(.L_x_94) ;  /* 0x00000000000c5947 */ /* 0x000fea0003800000 */
[----:B------:R-:W5:Y:S02]  /*3460*/  LDG.E.U8 R58, desc[UR36][R8.64+0x38] ;  /* 0x00003824083a7981 */ /* 0x000f64000c1e1100 */
[----:B-----5:R-:W-:-:S05]  /*3470*/  PRMT R0, R58, 0x8880, RZ ;  /* 0x000088803a007816 */ /* 0x020fca00000000ff */
[----:B------:R-:W-:-:S07]  /*3480*/  IMAD R3, R0, R57, RZ ;  /* 0x0000003900037224 */ /* 0x000fce00078e02ff */
.L_x_94:
[----:B------:R-:W-:Y:S05]  /*3490*/  BSYNC B1 ;  /* 0x0000000000017941 */ /* 0x000fea0003800000 */
.L_x_93:
[----:B---3--:R-:W-:Y:S01]  /*34a0*/  @!P5 IMAD R13, R52, R56, R3 ;  /* 0x00000038340dd224 */ /* 0x008fe200078e0203 */
[----:B------:R-:W-:Y:S04]  /*34b0*/  BSSY B1, `(.L_x_95) ;  /* 0x0000006000017945 */ /* 0x000fe80003800000 */
[----:B------:R3:W-:Y:S01]  /*34c0*/  @!P5 STG.E.U8 desc[UR36][R6.64+0x38], R13 ;  /* 0x0000380d0600d986 */ /* 0x0007e2000c101124 */
[----:B------:R-:W-:Y:S05]  /*34d0*/  @P4 BRA `(.L_x_96) ;  /* 0x00000000000c4947 */ /* 0x000fea0003800000 */
[----:B------:R-:W5:Y:S02]  /*34e0*/  LDG.E.U8 R58, desc[UR36][R8.64+0x39] ;  /* 0x00003924083a7981 */ /* 0x000f64000c1e1100 */
[----:B-----5:R-:W-:-:S05]  /*34f0*/  PRMT R0, R58, 0x8880, RZ ;  /* 0x000088803a007816 */ /* 0x020fca00000000ff */
[----:B------:R-:W-:-:S07]  /*3500*/  IMAD R3, R0, R57, RZ ;  /* 0x0000003900037224 */ /* 0x000fce00078e02ff */
.L_x_96:
[----:B------:R-:W-:Y:S05]  /*3510*/  BSYNC B1 ;  /* 0x0000000000017941 */ /* 0x000fea0003800000 */
.L_x_95:
[----:B------:R-:W-:Y:S01]  /*3520*/  @!P4 IMAD R53, R53, R56, R3 ;  /* 0x000000383535c224 */ /* 0x000fe200078e0203 */
[----:B------:R-:W-:Y:S04]  /*3530*/  BSSY B1, `(.L_x_97) ;  /* 0x0000006000017945 */ /* 0x000fe80003800000 */
[----:B------:R0:W-:Y:S01]  /*3540*/  @!P4 STG.E.U8 desc[UR36][R6.64+0x39], R53 ;  /* 0x000039350600c986 */ /* 0x0001e2000c101124 */
[----:B------:R-:W-:Y:S05]  /*3550*/  @P3 BRA `(.L_x_98) ;  /* 0x00000000000c3947 */ /* 0x000fea0003800000 */
[----:B------:R-:W5:Y:S02]  /*3560*/  LDG.E.U8 R58, desc[UR36][R10.64+0x38] ;  /* 0x000038240a3a7981 */ /* 0x000f64000c1e1100 */
[----:B-----5:R-:W-:-:S05]  /*3570*/  PRMT R0, R58, 0x8880, RZ ;  /* 0x000088803a007816 */ /* 0x020fca00000000ff */
[----:B------:R-:W-:-:S07]  /*3580*/  IMAD R3, R0, R57, RZ ;  /* 0x0000003900037224 */ /* 0x000fce00078e02ff */
.L_x_98:
[----:B------:R-:W-:Y:S05]  /*3590*/  BSYNC B1 ;  /* 0x0000000000017941 */ /* 0x000fea0003800000 */
.L_x_97:
[----:B0123--:R-:W-:Y:S01]  /*35a0*/  @!P3 IMAD R7, R54, R56, R3 ;  /* 0x000000383607b224 */ /* 0x00ffe200078e0203 */
[----:B------:R-:W-:Y:S01]  /*35b0*/  ISETP.LT.OR P1, PT, R20, 0x9, !P1 ;  /* 0x000000091400780c */ /* 0x000fe20004f21670 */
[----:B------:R-:W-:Y:S03]  /*35c0*/  BSSY B1, `(.L_x_99) ;  /* 0x0000006000017945 */ /* 0x000fe60003800000 */
[----:B------:R0:W-:Y:S09]  /*35d0*/  @!P3 STG.E.U8 desc[UR36][R4.64+0x38], R7 ;  /* 0x000038070400b986 */ /* 0x0001f2000c101124 */
[----:B------:R-:W-:Y:S05]  /*35e0*/  @P1 BRA `(.L_x_100) ;  /* 0x00000000000c1947 */ /* 0x000fea0003800000 */
[----:B------:R-:W2:Y:S02]  /*35f0*/  LDG.E.U8 R58, desc[UR36][R10.64+0x39] ;  /* 0x000039240a3a7981 */ /* 0x000ea4000c1e1100 */
[----:B--2---:R-:W-:-:S05]  /*3600*/  PRMT R0, R58, 0x8880, RZ ;  /* 0x000088803a007816 */ /* 0x004fca00000000ff */
[----:B------:R-:W-:-:S07]  /*3610*/  IMAD R3, R0, R57, RZ ;  /* 0x0000003900037224 */ /* 0x000fce00078e02ff */
.L_x_100:
[----:B------:R-:W-:Y:S05]  /*3620*/  BSYNC B1 ;  /* 0x0000000000017941 */ /* 0x000fea0003800000 */
.L_x_99:
[----:B------:R-:W-:Y:S01]  /*3630*/  IMAD R3, R55, R56, R3 ;  /* 0x0000003837037224 */ /* 0x000fe200078e0203 */
[----:B------:R-:W-:Y:S06]  /*3640*/  @P1 BRA `(.L_x_101) ;  /* 0x0000000400c81947 */ /* 0x000fec0003800000 */
[----:B------:R1:W-:Y:S01]  /*3650*/  STG.E.U8 desc[UR36][R4.64+0x39], R3 ;  /* 0x0000390304007986 */ /* 0x0003e2000c101124 */
[----:B------:R-:W-:Y:S05]  /*3660*/  BRA `(.L_x_101) ;  /* 0x0000000400c07947 */ /* 0x000fea0003800000 */
.L_x_36:
[C---:B------:R-:W-:Y:S02]  /*3670*/  ISETP.GE.AND P1, PT, R60.reuse, 0x1, PT ;  /* 0x000000013c00780c */ /* 0x040fe40003f26270 */
[----:B------:R-:W-:Y:S02]  /*3680*/  ISETP.GE.AND P0, PT, R60, 0x2, PT ;  /* 0x000000023c00780c */ /* 0x000fe40003f06270 */
[C---:B------:R-:W-:Y:S02]  /*3690*/  ISETP.LT.OR P4, PT, R20.reuse, 0x1, !P1 ;  /* 0x000000011400780c */ /* 0x040fe40004f81670 */
[C---:B------:R-:W-:Y:S02]  /*36a0*/  ISETP.LT.OR P5, PT, R20.reuse, 0x1, !P0 ;  /* 0x000000011400780c */ /* 0x040fe400047a1670 */
[C---:B------:R-:W-:Y:S02]  /*36b0*/  ISETP.LT.OR P1, PT, R20.reuse, 0x9, !P1 ;  /* 0x000000091400780c */ /* 0x040fe40004f21670 */
[----:B------:R-:W-:-:S02]  /*36c0*/  ISETP.LT.OR P0, PT, R20, 0x9, !P0 ;  /* 0x000000091400780c */ /* 0x000fc40004701670 */
[C---:B------:R-:W-:Y:S02]  /*36d0*/  ISETP.GE.AND P3, PT, R60.reuse, 0x9, PT ;  /* 0x000000093c00780c */ /* 0x040fe40003f66270 */
[----:B------:R-:W-:-:S03]  /*36e0*/  ISETP.GE.AND P2, PT, R60, 0xa, PT ;  /* 0x0000000a3c00780c */ /* 0x000fc60003f46270 */
[-C--:B------:R-:W-:Y:S02]  /*36f0*/  @!P4 IMAD R3, R24, R56.reuse, RZ ;  /* 0x000000381803c224 */ /* 0x080fe400078e02ff */
[-C--:B------:R-:W-:Y:S02]  /*3700*/  @!P5 IMAD R25, R25, R56.reuse, RZ ;  /* 0x000000381919d224 */ /* 0x080fe400078e02ff */
[-C--:B------:R-:W-:Y:S01]  /*3710*/  @!P1 IMAD R9, R26, R56.reuse, RZ ;  /* 0x000000381a099224 */ /* 0x080fe200078e02ff */
[----:B------:R0:W-:Y:S01]  /*3720*/  @!P4 STG.E.U8 desc[UR36][R6.64], R3 ;  /* 0x000000030600c986 */ /* 0x0001e2000c101124 */
[C---:B------:R-:W-:Y:S01]  /*3730*/  ISETP.LT.OR P4, PT, R20.reuse, 0x1, !P3 ;  /* 0x000000011400780c */ /* 0x040fe20005f81670 */
[----:B------:R-:W-:Y:S02]  /*3740*/  @!P0 IMAD R27, R27, R56, RZ ;  /* 0x000000381b1b8224 */ /* 0x000fe400078e02ff */
[----:B------:R-:W-:Y:S01]  /*3750*/  @!P5 STG.E.U8 desc[UR36][R6.64+0x1], R25 ;  /* 0x000001190600d986 */ /* 0x000fe2000c101124 */
[----:B------:R-:W-:-:S02]  /*3760*/  ISETP.LT.OR P5, PT, R20, 0x1, !P2 ;  /* 0x000000011400780c */ /* 0x000fc400057a1670 */
[C---:B------:R-:W-:Y:S01]  /*3770*/  ISETP.LT.OR P2, PT, R20.reuse, 0x9, !P2 ;  /* 0x000000091400780c */ /* 0x040fe20005741670 */
[----:B------:R1:W-:Y:S01]  /*3780*/  @!P1 STG.E.U8 desc[UR36][R4.64], R9 ;  /* 0x0000000904009986 */ /* 0x0003e2000c101124 */
[----:B------:R-:W-:Y:S02]  /*3790*/  ISETP.LT.OR P1, PT, R20, 0x9, !P3 ;  /* 0x000000091400780c */ /* 0x000fe40005f21670 */
[C---:B------:R-:W-:Y:S01]  /*37a0*/  ISETP.GE.AND P3, PT, R60.reuse, 0x11, PT ;  /* 0x000000113c00780c */ /* 0x040fe20003f66270 */
[----:B------:R-:W-:Y:S01]  /*37b0*/  @!P0 STG.E.U8 desc[UR36][R4.64+0x1], R27 ;  /* 0x0000011b04008986 */ /* 0x000fe2000c101124 */
[----:B------:R-:W-:Y:S01]  /*37c0*/  ISETP.GE.AND P0, PT, R60, 0x12, PT ;  /* 0x000000123c00780c */ /* 0x000fe20003f06270 */
[----:B------:R-:W-:-:S04]  /*37d0*/  @!P4 IMAD R11, R28, R56, RZ ;  /* 0x000000381c0bc224 */ /* 0x000fc800078e02ff */
[-C--:B------:R-:W-:Y:S01]  /*37e0*/  @!P5 IMAD R29, R29, R56.reuse, RZ ;  /* 0x000000381d1dd224 */ /* 0x080fe200078e02ff */
[----:B------:R-:W-:Y:S01]  /*37f0*/  @!P4 STG.E.U8 desc[UR36][R6.64+0x8], R11 ;  /* 0x0000080b0600c986 */ /* 0x000fe2000c101124 */
[C---:B------:R-:W-:Y:S01]  /*3800*/  ISETP.LT.OR P4, PT, R20.reuse, 0x1, !P3 ;  /* 0x000000011400780c */ /* 0x040fe20005f81670 */
[-C--:B------:R-:W-:Y:S02]  /*3810*/  @!P2 IMAD R31, R31, R56.reuse, RZ ;  /* 0x000000381f1fa224 */ /* 0x080fe400078e02ff */
[----:B------:R-:W-:Y:S01]  /*3820*/  @!P5 STG.E.U8 desc[UR36][R6.64+0x9], R29 ;  /* 0x0000091d0600d986 */ /* 0x000fe2000c101124 */
[----:B------:R-:W-:Y:S01]  /*3830*/  ISETP.LT.OR P5, PT, R20, 0x1, !P0 ;  /* 0x000000011400780c */ /* 0x000fe200047a1670 */
[----:B0-----:R-:W-:Y:S01]  /*3840*/  @!P1 IMAD R3, R30, R56, RZ ;  /* 0x000000381e039224 */ /* 0x001fe200078e02ff */
[----:B------:R-:W-:Y:S01]  /*3850*/  ISETP.LT.OR P0, PT, R20, 0x9, !P0 ;  /* 0x000000091400780c */ /* 0x000fe20004701670 */
[----:B------:R-:W-:Y:S01]  /*3860*/  @!P2 STG.E.U8 desc[UR36][R4.64+0x9], R31 ;  /* 0x0000091f0400a986 */ /* 0x000fe2000c101124 */
[----:B------:R-:W-:-:S03]  /*3870*/  ISETP.GE.AND P2, PT, R60, 0x19, PT ;  /* 0x000000193c00780c */ /* 0x000fc60003f46270 */
[----:B------:R0:W-:Y:S01]  /*3880*/  @!P1 STG.E.U8 desc[UR36][R4.64+0x8], R3 ;  /* 0x0000080304009986 */ /* 0x0001e2000c101124 */
[----:B------:R-:W-:Y:S01]  /*3890*/  ISETP.LT.OR P1, PT, R20, 0x9, !P3 ;  /* 0x000000091400780c */ /* 0x000fe20005f21670 */
[----:B-1----:R-:W-:Y:S01]  /*38a0*/  @!P4 IMAD R9, R32, R56, RZ ;  /* 0x000000382009c224 */ /* 0x002fe200078e02ff */
[----:B------:R-:W-:-:S03]  /*38b0*/  ISETP.GE.AND P3, PT, R60, 0x1a, PT ;  /* 0x0000001a3c00780c */ /* 0x000fc60003f66270 */
[-C--:B------:R-:W-:Y:S01]  /*38c0*/  @!P5 IMAD R33, R33, R56.reuse, RZ ;  /* 0x000000382121d224 */ /* 0x080fe200078e02ff */
[----:B------:R-:W-:Y:S01]  /*38d0*/  @!P4 STG.E.U8 desc[UR36][R6.64+0x10], R9 ;  /* 0x000010090600c986 */ /* 0x000fe2000c101124 */
[C---:B------:R-:W-:Y:S01]  /*38e0*/  ISETP.LT.OR P4, PT, R20.reuse, 0x1, !P3 ;  /* 0x000000011400780c */ /* 0x040fe20005f81670 */
[-C--:B------:R-:W-:Y:S01]  /*38f0*/  @!P0 IMAD R35, R35, R56.reuse, RZ ;  /* 0x0000003823238224 */ /* 0x080fe200078e02ff */
[C---:B------:R-:W-:Y:S01]  /*3900*/  ISETP.LT.OR P3, PT, R20.reuse, 0x9, !P3 ;  /* 0x000000091400780c */ /* 0x040fe20005f61670 */
[----:B------:R-:W-:Y:S01]  /*3910*/  @!P5 STG.E.U8 desc[UR36][R6.64+0x11], R33 ;  /* 0x000011210600d986 */ /* 0x000fe2000c101124 */
[----:B------:R-:W-:Y:S02]  /*3920*/  ISETP.LT.OR P5, PT, R20, 0x1, !P2 ;  /* 0x000000011400780c */ /* 0x000fe400057a1670 */
[----:B0-----:R-:W-:Y:S01]  /*3930*/  @!P1 IMAD R3, R34, R56, RZ ;  /* 0x0000003822039224 */ /* 0x001fe200078e02ff */
[----:B------:R-:W-:Y:S01]  /*3940*/  @!P0 STG.E.U8 desc[UR36][R4.64+0x11], R35 ;  /* 0x0000112304008986 */ /* 0x000fe2000c101124 */
[----:B------:R-:W-:-:S02]  /*3950*/  ISETP.LT.OR P2, PT, R20, 0x9, !P2 ;  /* 0x000000091400780c */ /* 0x000fc40005741670 */
[C---:B------:R-:W-:Y:S01]  /*3960*/  ISETP.GE.AND P0, PT, R60.reuse, 0x21, PT ;  /* 0x000000213c00780c */ /* 0x040fe20003f06270 */
[----:B------:R0:W-:Y:S01]  /*3970*/  @!P1 STG.E.U8 desc[UR36][R4.64+0x10], R3 ;  /* 0x0000100304009986 */ /* 0x0001e2000c101124 */
[----:B------:R-:W-:Y:S01]  /*3980*/  ISETP.GE.AND P1, PT, R60, 0x22, PT ;  /* 0x000000223c00780c */ /* 0x000fe20003f26270 */
[-C--:B------:R-:W-:Y:S02]  /*3990*/  @!P4 IMAD R37, R37, R56.reuse, RZ ;  /* 0x000000382525c224 */ /* 0x080fe400078e02ff */
[-C--:B------:R-:W-:Y:S02]  /*39a0*/  @!P3 IMAD R39, R39, R56.reuse, RZ ;  /* 0x000000382727b224 */ /* 0x080fe400078e02ff */
[-C--:B------:R-:W-:Y:S01]  /*39b0*/  @!P5 IMAD R11, R36, R56.reuse, RZ ;  /* 0x00000038240bd224 */ /* 0x080fe200078e02ff */
[----:B------:R-:W-:Y:S01]  /*39c0*/  @!P4 STG.E.U8 desc[UR36][R6.64+0x19], R37 ;  /* 0x000019250600c986 */ /* 0x000fe2000c101124 */
[C---:B------:R-:W-:Y:S02]  /*39d0*/  ISETP.LT.OR P4, PT, R20.reuse, 0x1, !P0 ;  /* 0x000000011400780c */ /* 0x040fe40004781670 */
[C---:B------:R-:W-:Y:S01]  /*39e0*/  ISETP.LT.OR P0, PT, R20.reuse, 0x9, !P0 ;  /* 0x000000091400780c */ /* 0x040fe20004701670 */
[----:B------:R-:W-:Y:S01]  /*39f0*/  @!P5 STG.E.U8 desc[UR36][R6.64+0x18], R11 ;  /* 0x0000180b0600d986 */ /* 0x000fe2000c101124 */
[----:B------:R-:W-:Y:S01]  /*3a00*/  ISETP.LT.OR P5, PT, R20, 0x1, !P1 ;  /* 0x000000011400780c */ /* 0x000fe20004fa1670 */
[----:B0-----:R-:W-:Y:S01]  /*3a10*/  @!P2 IMAD R3, R38, R56, RZ ;  /* 0x000000382603a224 */ /* 0x001fe200078e02ff */
[----:B------:R-:W-:Y:S01]  /*3a20*/  ISETP.LT.OR P1, PT, R20, 0x9, !P1 ;  /* 0x000000091400780c */ /* 0x000fe20004f21670 */
[----:B------:R-:W-:Y:S01]  /*3a30*/  @!P3 STG.E.U8 desc[UR36][R4.64+0x19], R39 ;  /* 0x000019270400b986 */ /* 0x000fe2000c101124 */
[----:B------:R-:W-:-:S03]  /*3a40*/  ISETP.GE.AND P3, PT, R60, 0x29, PT ;  /* 0x000000293c00780c */ /* 0x000fc60003f66270 */
[----:B------:R0:W-:Y:S01]  /*3a50*/  @!P2 STG.E.U8 desc[UR36][R4.64+0x18], R3 ;  /* 0x000018030400a986 */ /* 0x0001e2000c101124 */
[----:B------:R-:W-:Y:S01]  /*3a60*/  ISETP.GE.AND P2, PT, R60, 0x2a, PT ;  /* 0x0000002a3c00780c */ /* 0x000fe20003f46270 */
[----:B------:R-:W-:-:S04]  /*3a70*/  @!P4 IMAD R9, R40, R56, RZ ;  /* 0x000000382809c224 */ /* 0x000fc800078e02ff */
[-C--:B------:R-:W-:Y:S01]  /*3a80*/  @!P5 IMAD R41, R41, R56.reuse, RZ ;  /* 0x000000382929d224 */ /* 0x080fe200078e02ff */
[----:B------:R-:W-:Y:S01]  /*3a90*/  @!P4 STG.E.U8 desc[UR36][R6.64+0x20], R9 ;  /* 0x000020090600c986 */ /* 0x000fe2000c101124 */
[C---:B------:R-:W-:Y:S01]  /*3aa0*/  ISETP.LT.OR P4, PT, R20.reuse, 0x1, !P3 ;  /* 0x000000011400780c */ /* 0x040fe20005f81670 */
[-C--:B------:R-:W-:Y:S01]  /*3ab0*/  @!P1 IMAD R43, R43, R56.reuse, RZ ;  /* 0x000000382b2b9224 */ /* 0x080fe200078e02ff */
        /* <DEDUP_REMOVED lines=25> */
[----:B------:R1:W-:Y:S01]  /*3c50*/  @!P4 STG.E.U8 desc[UR36][R6.64+0x30], R9 ;  /* 0x000030090600c986 */ /* 0x0003e2000c101124 */
[C---:B------:R-:W-:Y:S01]  /*3c60*/  ISETP.LT.OR P4, PT, R20.reuse, 0x1, !P2 ;  /* 0x000000011400780c */ /* 0x040fe20005781670 */
[-C--:B------:R-:W-:Y:S01]  /*3c70*/  @!P0 IMAD R51, R51, R56.reuse, RZ ;  /* 0x0000003833338224 */ /* 0x080fe200078e02ff */
[C---:B------:R-:W-:Y:S01]  /*3c80*/  ISETP.LT.OR P2, PT, R20.reuse, 0x9, !P2 ;  /* 0x000000091400780c */ /* 0x040fe20005741670 */
[----:B------:R2:W-:Y:S01]  /*3c90*/  @!P5 STG.E.U8 desc[UR36][R6.64+0x31], R49 ;  /* 0x000031310600d986 */ /* 0x0005e2000c101124 */
[----:B------:R-:W-:Y:S01]  /*3ca0*/  ISETP.LT.OR P5, PT, R20, 0x1, !P3 ;  /* 0x000000011400780c */ /* 0x000fe20005fa1670 */
[-C--:B0-----:R-:W-:Y:S01]  /*3cb0*/  @!P1 IMAD R3, R50, R56.reuse, RZ ;  /* 0x0000003832039224 */ /* 0x081fe200078e02ff */
[----:B------:R-:W-:Y:S01]  /*3cc0*/  ISETP.LT.OR P3, PT, R20, 0x9, !P3 ;  /* 0x000000091400780c */ /* 0x000fe20005f61670 */
[----:B------:R2:W-:Y:S04]  /*3cd0*/  @!P0 STG.E.U8 desc[UR36][R4.64+0x31], R51 ;  /* 0x0000313304008986 */ /* 0x0005e8000c101124 */
[----:B------:R2:W-:Y:S02]  /*3ce0*/  @!P1 STG.E.U8 desc[UR36][R4.64+0x30], R3 ;  /* 0x0000300304009986 */ /* 0x0005e4000c101124 */
[----:B------:R-:W-:-:S02]  /*3cf0*/  @!P4 IMAD R11, R52, R56, RZ ;  /* 0x00000038340bc224 */ /* 0x000fc400078e02ff */
[-C--:B-1----:R-:W-:Y:S02]  /*3d00*/  @!P2 IMAD R9, R54, R56.reuse, RZ ;  /* 0x000000383609a224 */ /* 0x082fe400078e02ff */
[-C--:B------:R-:W-:Y:S01]  /*3d10*/  @!P5 IMAD R53, R53, R56.reuse, RZ ;  /* 0x000000383535d224 */ /* 0x080fe200078e02ff */
[----:B------:R2:W-:Y:S01]  /*3d20*/  @!P4 STG.E.U8 desc[UR36][R6.64+0x38], R11 ;  /* 0x0000380b0600c986 */ /* 0x0005e2000c101124 */
[----:B------:R-:W-:-:S03]  /*3d30*/  @!P3 IMAD R55, R55, R56, RZ ;  /* 0x000000383737b224 */ /* 0x000fc600078e02ff */
[----:B------:R2:W-:Y:S04]  /*3d40*/  @!P5 STG.E.U8 desc[UR36][R6.64+0x39], R53 ;  /* 0x000039350600d986 */ /* 0x0005e8000c101124 */
[----:B------:R2:W-:Y:S04]  /*3d50*/  @!P2 STG.E.U8 desc[UR36][R4.64+0x38], R9 ;  /* 0x000038090400a986 */ /* 0x0005e8000c101124 */
[----:B------:R2:W-:Y:S02]  /*3d60*/  @!P3 STG.E.U8 desc[UR36][R4.64+0x39], R55 ;  /* 0x000039370400b986 */ /* 0x0005e4000c101124 */
.L_x_101:
[----:B------:R-:W-:Y:S05]  /*3d70*/  BSYNC B0 ;  /* 0x0000000000007941 */ /* 0x000fea0003800000 */
.L_x_35:
[----:B------:R-:W-:Y:S01]  /*3d80*/  ULDC UR4, c[0x0][0xc] ;  /* 0x0000030000047ab9 */ /* 0x000fe20000000800 */
[----:B------:R-:W-:Y:S01]  /*3d90*/  ULDC UR5, c[0x0][0x10] ;  /* 0x0000040000057ab9 */ /* 0x000fe20000000800 */
[----:B-12---:R-:W1:Y:S01]  /*3da0*/  LDC R3, c[0x0][0x14] ;  /* 0x00000500ff037b82 */ /* 0x006e620000000800 */
[----:B------:R-:W-:Y:S01]  /*3db0*/  UIMAD.WIDE.U32 UR4, UR4, UR5, URZ ;  /* 0x00000005040472a5 */ /* 0x000fe2000f8e003f */
[----:B------:R-:W-:Y:S01]  /*3dc0*/  PRMT R0, RZ, 0x7610, R0 ;  /* 0x00007610ff007816 */ /* 0x000fe20000000000 */
[----:B------:R-:W-:Y:S02]  /*3dd0*/  IMAD.MOV.U32 R60, RZ, RZ, -0x1 ;  /* 0xffffffffff3c7424 */ /* 0x000fe400078e00ff */
[----:B------:R-:W-:Y:S02]  /*3de0*/  IMAD.MOV.U32 R61, RZ, RZ, -0x1 ;  /* 0xffffffffff3d7424 */ /* 0x000fe400078e00ff */
[----:B-1----:R-:W-:-:S04]  /*3df0*/  IMAD.WIDE.U32 R16, R3, UR4, R16 ;  /* 0x0000000403107c25 */ /* 0x002fc8000f8e0010 */
[----:B------:R-:W-:Y:S01]  /*3e00*/  IMAD R3, R3, UR5, RZ ;  /* 0x0000000503037c24 */ /* 0x000fe2000f8e02ff */
[----:B------:R-:W-:Y:S02]  /*3e10*/  ULDC.64 UR4, c[0x0][0x650] ;  /* 0x0001940000047ab9 */ /* 0x000fe40000000a00 */
[----:B------:R-:W-:Y:S01]  /*3e20*/  ISETP.GE.U32.AND P0, PT, R16, UR4, PT ;  /* 0x0000000410007c0c */ /* 0x000fe2000bf06070 */
[----:B------:R-:W-:-:S05]  /*3e30*/  IMAD.IADD R17, R17, 0x1, R3 ;  /* 0x0000000111117824 */ /* 0x000fca00078e0203 */
[----:B------:R-:W-:-:S13]  /*3e40*/  ISETP.GE.U32.AND.EX P0, PT, R17, UR5, PT, P0 ;  /* 0x0000000511007c0c */ /* 0x000fda000bf06100 */
[----:B------:R-:W-:Y:S05]  /*3e50*/  @P0 BRA `(.L_x_102) ;  /* 0x0000000400640947 */ /* 0x000fea0003800000 */
[----:B------:R-:W1:Y:S01]  /*3e60*/  S2R R12, SR_CTAID.X ;  /* 0x00000000000c7919 */ /* 0x000e620000002500 */
[----:B------:R-:W2:Y:S01]  /*3e70*/  LDC.64 R10, c[0x0][0x628] ;  /* 0x00018a00ff0a7b82 */ /* 0x000ea20000000a00 */
[----:B------:R-:W-:Y:S01]  /*3e80*/  ULDC UR4, c[0x0][0x150] ;  /* 0x0000540000047ab9 */ /* 0x000fe20000000800 */
[----:B------:R-:W-:Y:S01]  /*3e90*/  IMAD.MOV.U32 R8, RZ, RZ, R16 ;  /* 0x000000ffff087224 */ /* 0x000fe200078e0010 */
[----:B------:R-:W3:Y:S01]  /*3ea0*/  S2R R24, SR_CTAID.Y ;  /* 0x0000000000187919 */ /* 0x000ee20000002600 */
[----:B------:R-:W-:-:S04]  /*3eb0*/  IMAD.MOV.U32 R9, RZ, RZ, R17 ;  /* 0x000000ffff097224 */ /* 0x000fc800078e0011 */
[----:B------:R-:W0:Y:S08]  /*3ec0*/  LDC R21, c[0x0][0x144] ;  /* 0x00005100ff157b82 */ /* 0x000e300000000800 */
[----:B------:R-:W0:Y:S08]  /*3ed0*/  LDC R0, c[0x0][0x630] ;  /* 0x00018c00ff007b82 */ /* 0x000e300000000800 */
[----:B------:R-:W0:Y:S01]  /*3ee0*/  LDC.64 R14, c[0x0][0x620] ;  /* 0x00018800ff0e7b82 */ /* 0x000e220000000a00 */
[----:B--2---:R-:W-:-:S04]  /*3ef0*/  ISETP.NE.U32.AND P0, PT, R10, RZ, PT ;  /* 0x000000ff0a00720c */ /* 0x004fc80003f05070 */
[----:B------:R-:W-:Y:S02]  /*3f00*/  ISETP.NE.AND.EX P0, PT, R11, RZ, PT, P0 ;  /* 0x000000ff0b00720c */ /* 0x000fe40003f05300 */
[----:B-1----:R-:W-:-:S05]  /*3f10*/  I2FP.F32.U32 R3, R12 ;  /* 0x0000000c00037245 */ /* 0x002fca0000201000 */
[----:B------:R-:W-:-:S04]  /*3f20*/  FMUL R3, R3, UR4 ;  /* 0x0000000403037c20 */ /* 0x000fc80008400000 */
[----:B------:R1:W2:Y:S02]  /*3f30*/  F2I.U32.TRUNC.NTZ R20, R3 ;  /* 0x0000000300147305 */ /* 0x0002a4000020f000 */
[----:B---3--:R-:W-:Y:S05]  /*3f40*/  @!P0 BRA `(.L_x_103) ;  /* 0x0000000000288947 */ /* 0x008fea0003800000 */
[----:B-1----:R-:W1:Y:S02]  /*3f50*/  LDC R3, c[0x0][0x634] ;  /* 0x00018d00ff037b82 */ /* 0x002e640000000800 */
[----:B-1----:R-:W-:-:S05]  /*3f60*/  IADD3 R3, P0, R16, R3, RZ ;  /* 0x0000000310037210 */ /* 0x002fca0007f1e0ff */
[----:B------:R-:W-:-:S04]  /*3f70*/  IMAD.X R13, RZ, RZ, R17, P0 ;  /* 0x000000ffff0d7224 */ /* 0x000fc800000e0611 */
[----:B0---4-:R-:W-:-:S04]  /*3f80*/  IMAD.WIDE.U32 R4, R13, R10, RZ ;  /* 0x0000000a0d047225 */ /* 0x011fc800078e00ff */
[----:B------:R-:W-:-:S04]  /*3f90*/  IMAD.WIDE.U32 R6, P0, R3, R11, R4 ;  /* 0x0000000b03067225 */ /* 0x000fc80007800004 */
[----:B------:R-:W-:-:S04]  /*3fa0*/  IMAD.WIDE.U32 R4, R3, R10, RZ ;  /* 0x0000000a03047225 */ /* 0x000fc800078e00ff */
[----:B------:R-:W-:Y:S01]  /*3fb0*/  IMAD.X R9, RZ, RZ, RZ, P0 ;  /* 0x000000ffff097224 */ /* 0x000fe200000e06ff */
[----:B------:R-:W-:Y:S01]  /*3fc0*/  IADD3 RZ, P0, R5, R6, RZ ;  /* 0x0000000605ff7210 */ /* 0x000fe20007f1e0ff */
[----:B------:R-:W-:-:S04]  /*3fd0*/  IMAD.MOV.U32 R8, RZ, RZ, R7 ;  /* 0x000000ffff087224 */ /* 0x000fc800078e0007 */
[----:B------:R-:W-:-:S08]  /*3fe0*/  IMAD.WIDE.U32.X R8, R13, R11, R8, P0 ;  /* 0x0000000b0d087225 */ /* 0x000fd000000e0408 */
.L_x_103:
[----:B------:R-:W3:Y:S01]  /*3ff0*/  LDC.64 R30, c[0x0][0x640] ;  /* 0x00019000ff1e7b82 */ /* 0x000ee20000000a00 */
[-CC-:B0-----:R-:W-:Y:S01]  /*4000*/  SHF.R.U64 R61, R8, R0.reuse, R9.reuse ;  /* 0x00000000083d7219 */ /* 0x181fe20000001209 */
[----:B--2---:R-:W-:Y:S01]  /*4010*/  IMAD.MOV R20, RZ, RZ, -R20 ;  /* 0x000000ffff147224 */ /* 0x004fe200078e0a14 */
[----:B------:R-:W-:Y:S01]  /*4020*/  SHF.R.U32.HI R0, RZ, R0, R9 ;  /* 0x00000000ff007219 */ /* 0x000fe20000011609 */
[----:B------:R-:W-:Y:S01]  /*4030*/  ULDC UR4, c[0x0][0x154] ;  /* 0x0000550000047ab9 */ /* 0x000fe20000000800 */
[----:B-1----:R-:W-:Y:S01]  /*4040*/  IADD3 R3, P0, RZ, -R61, RZ ;  /* 0x8000003dff037210 */ /* 0x002fe20007f1e0ff */
[----:B------:R-:W-:Y:S02]  /*4050*/  IMAD R26, R21, R20, R12 ;  /* 0x00000014151a7224 */ /* 0x000fe400078e020c */
[----:B------:R-:W0:Y:S01]  /*4060*/  LDC R6, c[0x0][0x618] ;  /* 0x00018600ff067b82 */ /* 0x000e220000000800 */
[----:B------:R-:W-:Y:S02]  /*4070*/  IMAD.MOV.U32 R7, RZ, RZ, 0x1 ;  /* 0x00000001ff077424 */ /* 0x000fe400078e00ff */
[----:B----4-:R-:W-:-:S04]  /*4080*/  IMAD.X R5, RZ, RZ, ~R0, P0 ;  /* 0x000000ffff057224 */ /* 0x010fc800000e0e00 */
[-C--:B------:R-:W-:Y:S01]  /*4090*/  IMAD R0, R5, R14.reuse, RZ ;  /* 0x0000000e05007224 */ /* 0x080fe200078e02ff */
[----:B------:R-:W1:Y:S01]  /*40a0*/  LDC R8, c[0x0][0x608] ;  /* 0x00018200ff087b82 */ /* 0x000e620000000800 */
[----:B------:R-:W-:-:S04]  /*40b0*/  IMAD.WIDE.U32 R4, R3, R14, R16 ;  /* 0x0000000e03047225 */ /* 0x000fc800078e0010 */
[----:B------:R-:W-:Y:S01]  /*40c0*/  IMAD R3, R3, R15, R0 ;  /* 0x0000000f03037224 */ /* 0x000fe200078e0200 */
[----:B------:R-:W-:Y:S02]  /*40d0*/  I2FP.F32.U32 R0, R24 ;  /* 0x0000001800007245 */ /* 0x000fe40000201000 */
[----:B------:R-:W2:Y:S01]  /*40e0*/  LDC R28, c[0x0][0x658] ;  /* 0x00019600ff1c7b82 */ /* 0x000ea20000000800 */
[----:B------:R-:W-:Y:S01]  /*40f0*/  IMAD.IADD R3, R5, 0x1, R3 ;  /* 0x0000000105037824 */ /* 0x000fe200078e0203 */
[----:B---3--:R-:W-:Y:S01]  /*4100*/  ISETP.NE.U32.AND P0, PT, R30, RZ, PT ;  /* 0x000000ff1e00720c */ /* 0x008fe20003f05070 */
[----:B------:R-:W-:Y:S01]  /*4110*/  FMUL R0, R0, UR4 ;  /* 0x0000000400007c20 */ /* 0x000fe20008400000 */
[----:B------:R-:W-:Y:S02]  /*4120*/  IMAD.MOV.U32 R5, RZ, RZ, -0x1 ;  /* 0xffffffffff057424 */ /* 0x000fe400078e00ff */
[----:B------:R-:W-:Y:S01]  /*4130*/  ISETP.NE.AND.EX P0, PT, R31, RZ, PT, P0 ;  /* 0x000000ff1f00720c */ /* 0x000fe20003f05300 */
[----:B------:R3:W4:Y:S01]  /*4140*/  F2I.U32.TRUNC.NTZ R13, R0 ;  /* 0x00000000000d7305 */ /* 0x000722000020f000 */
[----:B------:R-:W3:Y:S01]  /*4150*/  LDC R15, c[0x0][0x148] ;  /* 0x00005200ff0f7b82 */ /* 0x000ee20000000800 */
[----:B0-----:R-:W-:-:S02]  /*4160*/  SHF.R.U64 R12, R4, R6, R3 ;  /* 0x00000006040c7219 */ /* 0x001fc40000001203 */
[----:B------:R-:W-:-:S05]  /*4170*/  SHF.R.U32.HI R3, RZ, R6, R3 ;  /* 0x00000006ff037219 */ /* 0x000fca0000011603 */
[----:B------:R-:W0:Y:S01]  /*4180*/  LDC R20, c[0x0][0x600] ;  /* 0x00018000ff147b82 */ /* 0x000e220000000800 */
[-CC-:B-1----:R-:W-:Y:S02]  /*4190*/  SHF.R.U64 R10, R12, R8.reuse, R3.reuse ;  /* 0x000000080c0a7219 */ /* 0x182fe40000001203 */
[----:B------:R-:W-:-:S05]  /*41a0*/  SHF.R.U32.HI R3, RZ, R8, R3 ;  /* 0x00000008ff037219 */ /* 0x000fca0000011603 */
[----:B------:R-:W1:Y:S01]  /*41b0*/  LDC R21, c[0x0][0x648] ;  /* 0x00019200ff157b82 */ /* 0x000e620000000800 */
[-C--:B--2---:R-:W-:Y:S02]  /*41c0*/  SHF.L.U32 R4, R5, R28.reuse, RZ ;  /* 0x0000001c05047219 */ /* 0x084fe400000006ff */
[-CC-:B------:R-:W-:Y:S02]  /*41d0*/  SHF.R.U64 R14, R10, R28.reuse, R3.reuse ;  /* 0x0000001c0a0e7219 */ /* 0x180fe40000001203 */
[----:B------:R-:W-:Y:S02]  /*41e0*/  SHF.R.U32.HI R5, RZ, R28, R3 ;  /* 0x0000001cff057219 */ /* 0x000fe40000011603 */
[----:B------:R-:W-:Y:S01]  /*41f0*/  LOP3.LUT R59, RZ, R4, RZ, 0x33, !PT ;  /* 0x00000004ff3b7212 */ /* 0x000fe200078e33ff */
[----:B------:R-:W2:Y:S01]  /*4200*/  LDC R25, c[0x0][0x638] ;  /* 0x00018e00ff197b82 */ /* 0x000ea20000000800 */
[----:B------:R-:W-:Y:S01]  /*4210*/  SHF.L.U32 R28, R7, R28, RZ ;  /* 0x0000001c071c7219 */ /* 0x000fe200000006ff */
[----:B------:R-:W-:-:S06]  /*4220*/  IMAD.MOV.U32 R4, RZ, RZ, R14 ;  /* 0x000000ffff047224 */ /* 0x000fcc00078e000e */
[----:B------:R-:W0:Y:S01]  /*4230*/  LDC R27, c[0x0][0x610] ;  /* 0x00018400ff1b7b82 */ /* 0x000e220000000800 */
[----:B----4-:R-:W-:Y:S05]  /*4240*/  @!P0 BRA `(.L_x_104) ;  /* 0x0000000000288947 */ /* 0x010fea0003800000 */
        /* <DEDUP_REMOVED lines=10> */
.L_x_104:
[----:B------:R-:W-:Y:S01]  /*42f0*/  ISETP.NE.AND P0, PT, R2, 0x1, PT ;  /* 0x000000010200780c */ /* 0x000fe20003f05270 */
[----:B------:R-:W-:Y:S01]  /*4300*/  IMAD.MOV R13, RZ, RZ, -R13 ;  /* 0x000000ffff0d7224 */ /* 0x000fe200078e0a0d */
[----:B-1-3--:R-:W-:Y:S01]  /*4310*/  SHF.R.U64 R0, R4, R21, R5 ;  /* 0x0000001504007219 */ /* 0x00afe20000001205 */
[----:B0-----:R-:W-:Y:S01]  /*4320*/  VIADD R5, R20, 0xffffffff ;  /* 0xffffffff14057836 */ /* 0x001fe20000000000 */
[----:B------:R-:W-:-:S03]  /*4330*/  LOP3.LUT R59, R10, R59, RZ, 0xc0, !PT ;  /* 0x0000003b0a3b7212 */ /* 0x000fc600078ec0ff */
[----:B------:R-:W-:Y:S01]  /*4340*/  IMAD.MOV R3, RZ, RZ, -R0 ;  /* 0x000000ffff037224 */ /* 0x000fe200078e0a00 */
[----:B------:R-:W-:Y:S01]  /*4350*/  LOP3.LUT R5, R12, R5, RZ, 0xc0, !PT ;  /* 0x000000050c057212 */ /* 0x000fe200078ec0ff */
[----:B------:R-:W-:Y:S02]  /*4360*/  IMAD R59, R28, R0, R59 ;  /* 0x000000001c3b7224 */ /* 0x000fe400078e023b */
[----:B--2---:R-:W-:Y:S02]  /*4370*/  IMAD R0, R3, R25, R14 ;  /* 0x0000001903007224 */ /* 0x004fe400078e020e */
[----:B------:R-:W-:Y:S02]  /*4380*/  @P0 IMAD R26, R15, R13, R24 ;  /* 0x0000000d0f1a0224 */ /* 0x000fe400078e0218 */
[----:B------:R-:W-:Y:S02]  /*4390*/  IMAD R4, R0, R20, R5 ;  /* 0x0000001400047224 */ /* 0x000fe400078e0205 */
[----:B------:R-:W-:-:S02]  /*43a0*/  IMAD R59, R59, R27, R26 ;  /* 0x0000001b3b3b7224 */ /* 0x000fc400078e021a */
[----:B------:R-:W-:-:S03]  /*43b0*/  IMAD.MOV.U32 R3, RZ, RZ, 0x1 ;  /* 0x00000001ff037424 */ /* 0x000fc600078e00ff */
[----:B------:R-:W-:Y:S02]  /*43c0*/  SEL R60, R4, R59, !P0 ;  /* 0x0000003b043c7207 */ /* 0x000fe40004000000 */
[----:B------:R-:W-:Y:S02]  /*43d0*/  PRMT R0, R3, 0x7610, R0 ;  /* 0x0000761003007816 */ /* 0x000fe40000000000 */
[----:B------:R-:W-:-:S07]  /*43e0*/  SEL R59, R59, R4, !P0 ;  /* 0x000000043b3b7207 */ /* 0x000fce0004000000 */
.L_x_102:
[----:B------:R-:W-:-:S13]  /*43f0*/  LOP3.LUT P0, RZ, R0, 0xff, RZ, 0xc0, !PT ;  /* 0x000000ff00ff7812 */ /* 0x000fda000780c0ff */
[----:B------:R-:W-:Y:S05]  /*4400*/  @P0 BRA `(.L_x_105) ;  /* 0xffffffcc00a80947 */ /* 0x000fea000383ffff */
[----:B------:R-:W-:Y:S05]  /*4410*/  EXIT ;  /* 0x000000000000794d */ /* 0x000fea0003800000 */
.L_x_8:
[----:B0-----:R-:W-:Y:S01]  /*4420*/  ULDC.64 UR4, c[0x0][0x650] ;  /* 0x0001940000047ab9 */ /* 0x001fe20000000a00 */
        /* <DEDUP_REMOVED lines=25> */
.L_x_107:
[----:B------:R-:W0:Y:S01]  /*45c0*/  LDC.64 R28, c[0x0][0x640] ;  /* 0x00019000ff1c7b82 */ /* 0x000e220000000a00 */
[-CC-:B------:R-:W-:Y:S01]  /*45d0*/  SHF.R.U64 R22, R12, R6.reuse, R13.reuse ;  /* 0x000000060c167219 */ /* 0x180fe2000000120d */
[----:B------:R-:W-:Y:S01]  /*45e0*/  IMAD.MOV.U32 R30, RZ, RZ, 0x1 ;  /* 0x00000001ff1e7424 */ /* 0x000fe200078e00ff */
[----:B------:R-:W-:Y:S02]  /*45f0*/  SHF.R.U32.HI R6, RZ, R6, R13 ;  /* 0x00000006ff067219 */ /* 0x000fe4000001160d */
        /* <DEDUP_REMOVED lines=8> */
[----:B------:R-:W-:Y:S01]  /*4680*/  IMAD.IADD R9, R9, 0x1, R11 ;  /* 0x0000000109097824 */ /* 0x000fe200078e020b */
[----:B0-----:R-:W-:-:S04]  /*4690*/  ISETP.NE.U32.AND P0, PT, R28, RZ, PT ;  /* 0x000000ff1c00720c */ /* 0x001fc80003f05070 */
[----:B------:R-:W-:Y:S02]  /*46a0*/  ISETP.NE.AND.EX P0, PT, R29, RZ, PT, P0 ;  /* 0x000000ff1d00720c */ /* 0x000fe40003f05300 */
[----:B------:R-:W0:Y:S01]  /*46b0*/  LDC R20, c[0x0][0x600] ;  /* 0x00018000ff147b82 */ /* 0x000e220000000800 */
[-CC-:B-1----:R-:W-:Y:S01]  /*46c0*/  SHF.R.U64 R14, R8, R10.reuse, R9.reuse ;  /* 0x0000000a080e7219 */ /* 0x182fe20000001209 */
[----:B------:R-:W-:Y:S01]  /*46d0*/  IMAD.MOV.U32 R8, RZ, RZ, -0x1 ;  /* 0xffffffffff087424 */ /* 0x000fe200078e00ff */
[----:B------:R-:W-:-:S05]  /*46e0*/  SHF.R.U32.HI R9, RZ, R10, R9 ;  /* 0x0000000aff097219 */ /* 0x000fca0000011609 */
[----:B------:R-:W1:Y:S01]  /*46f0*/  LDC R24, c[0x0][0x648] ;  /* 0x00019200ff187b82 */ /* 0x000e620000000800 */
[-CC-:B--2---:R-:W-:Y:S02]  /*4700*/  SHF.R.U64 R23, R14, R12.reuse, R9.reuse ;  /* 0x0000000c0e177219 */ /* 0x184fe40000001209 */
[----:B------:R-:W-:-:S05]  /*4710*/  SHF.R.U32.HI R6, RZ, R12, R9 ;  /* 0x0000000cff067219 */ /* 0x000fca0000011609 */
[----:B------:R-:W2:Y:S01]  /*4720*/  LDC R26, c[0x0][0x638] ;  /* 0x00018e00ff1a7b82 */ /* 0x000ea20000000800 */
[-C--:B---3--:R-:W-:Y:S02]  /*4730*/  SHF.L.U32 R8, R8, R27.reuse, RZ ;  /* 0x0000001b08087219 */ /* 0x088fe400000006ff */
[-CC-:B------:R-:W-:Y:S02]  /*4740*/  SHF.R.U64 R25, R23, R27.reuse, R6.reuse ;  /* 0x0000001b17197219 */ /* 0x180fe40000001206 */
[----:B------:R-:W-:Y:S02]  /*4750*/  LOP3.LUT R32, RZ, R8, RZ, 0x33, !PT ;  /* 0x00000008ff207212 */ /* 0x000fe400078e33ff */
[----:B------:R-:W-:Y:S01]  /*4760*/  SHF.R.U32.HI R9, RZ, R27, R6 ;  /* 0x0000001bff097219 */ /* 0x000fe20000011606 */
[----:B------:R-:W3:Y:S01]  /*4770*/  LDC R31, c[0x0][0x610] ;  /* 0x00018400ff1f7b82 */ /* 0x000ee20000000800 */
[----:B------:R-:W-:Y:S01]  /*4780*/  IMAD.MOV.U32 R8, RZ, RZ, R25 ;  /* 0x000000ffff087224 */ /* 0x000fe200078e0019 */
[----:B------:R-:W-:Y:S06]  /*4790*/  @!P0 BRA `(.L_x_108) ;  /* 0x0000000000288947 */ /* 0x000fec0003800000 */
        /* <DEDUP_REMOVED lines=10> */
.L_x_108:
[----:B------:R-:W-:Y:S01]  /*4840*/  ISETP.NE.AND P0, PT, R2, 0x1, PT ;  /* 0x000000010200780c */ /* 0x000fe20003f05270 */
[----:B------:R-:W-:Y:S01]  /*4850*/  IMAD.MOV.U32 R13, RZ, RZ, R22 ;  /* 0x000000ffff0d7224 */ /* 0x000fe200078e0016 */
[----:B-1----:R-:W-:Y:S01]  /*4860*/  SHF.R.U64 R6, R8, R24, R9 ;  /* 0x0000001808067219 */ /* 0x002fe20000001209 */
[----:B0-----:R-:W-:Y:S01]  /*4870*/  VIADD R9, R20, 0xffffffff ;  /* 0xffffffff14097836 */ /* 0x001fe20000000000 */
[----:B------:R-:W-:Y:S02]  /*4880*/  SHF.L.U32 R30, R30, R27, RZ ;  /* 0x0000001b1e1e7219 */ /* 0x000fe400000006ff */
[----:B------:R-:W-:Y:S01]  /*4890*/  LOP3.LUT R5, R23, R32, RZ, 0xc0, !PT ;  /* 0x0000002017057212 */ /* 0x000fe200078ec0ff */
[----:B------:R-:W-:-:S04]  /*48a0*/  IMAD.MOV R8, RZ, RZ, -R6 ;  /* 0x000000ffff087224 */ /* 0x000fc800078e0a06 */
[----:B------:R-:W-:Y:S01]  /*48b0*/  IMAD R6, R30, R6, R5 ;  /* 0x000000061e067224 */ /* 0x000fe200078e0205 */
[----:B------:R-:W-:Y:S01]  /*48c0*/  LOP3.LUT R5, R14, R9, RZ, 0xc0, !PT ;  /* 0x000000090e057212 */ /* 0x000fe200078ec0ff */
[----:B------:R-:W-:Y:S02]  /*48d0*/  @P0 IMAD R3, R7, R21, R4 ;  /* 0x0000001507030224 */ /* 0x000fe400078e0204 */
[----:B--2---:R-:W-:Y:S02]  /*48e0*/  IMAD R4, R8, R26, R25 ;  /* 0x0000001a08047224 */ /* 0x004fe400078e0219 */
[----:B---3--:R-:W-:Y:S02]  /*48f0*/  IMAD R3, R6, R31, R3 ;  /* 0x0000001f06037224 */ /* 0x008fe400078e0203 */
[----:B------:R-:W-:Y:S02]  /*4900*/  IMAD R4, R4, R20, R5 ;  /* 0x0000001404047224 */ /* 0x000fe400078e0205 */
[----:B------:R-:W-:-:S03]  /*4910*/  IMAD.MOV.U32 R6, RZ, RZ, 0x1 ;  /* 0x00000001ff067424 */ /* 0x000fc600078e00ff */
[----:B------:R-:W-:Y:S02]  /*4920*/  SEL R20, R4, R3, !P0 ;  /* 0x0000000304147207 */ /* 0x000fe40004000000 */
[----:B------:R-:W-:-:S07]  /*4930*/  SEL R11, R3, R4, !P0 ;  /* 0x00000004030b7207 */ /* 0x000fce0004000000 */
.L_x_106:
[----:B------:R-:W-:-:S08]  /*4940*/  NOP ;  /* 0x0000000000007918 */ /* 0x000fd00000000000 */
[----:B------:R-:W0:-:S00]  /*4950*/  USETMAXREG.DEALLOC.CTAPOOL 0x28 ;  /* 0x00000028000079c8 */ /* 0x000e0000080e0500 */
[----:B0-----:R-:W-:-:S13]  /*4960*/  ISETP.NE.AND P0, PT, R0, RZ, PT ;  /* 0x000000ff0000720c */ /* 0x001fda0003f05270 */
[----:B------:R-:W-:Y:S05]  /*4970*/  @P0 EXIT ;  /* 0x000000000000094d */ /* 0x000fea0003800000 */
[----:B------:R-:W-:Y:S01]  /*4980*/  LOP3.LUT P0, RZ, R6, 0xff, RZ, 0xc0, !PT ;  /* 0x000000ff06ff7812 */ /* 0x000fe2000780c0ff */
[----:B------:R-:W-:Y:S02]  /*4990*/  IMAD.MOV.U32 R0, RZ, RZ, 0x1 ;  /* 0x00000001ff007424 */ /* 0x000fe400078e00ff */
[----:B------:R-:W-:-:S10]  /*49a0*/  IMAD.MOV.U32 R12, RZ, RZ, RZ ;  /* 0x000000ffff0c7224 */ /* 0x000fd400078e00ff */
[----:B------:R-:W-:Y:S05]  /*49b0*/  @!P0 BRA `(.L_x_109) ;  /* 0x0000000c00788947 */ /* 0x000fea0003800000 */
[----:B------:R-:W0:Y:S01]  /*49c0*/  LDC R0, c[0x0][0x28c] ;  /* 0x0000a300ff007b82 */ /* 0x000e220000000800 */
[----:B------:R-:W-:Y:S01]  /*49d0*/  ULDC UR5, c[0x0][0x658] ;  /* 0x0001960000057ab9 */ /* 0x000fe20000000800 */
[----:B------:R-:W-:Y:S01]  /*49e0*/  UMOV UR11, 0xffffffff ;  /* 0xffffffff000b7882 */ /* 0x000fe20000000000 */
[----:B------:R-:W-:Y:S01]  /*49f0*/  UMOV UR15, 0x1 ;  /* 0x00000001000f7882 */ /* 0x000fe20000000000 */
[----:B------:R-:W-:Y:S01]  /*4a00*/  USHF.L.U32 UR11, UR11, UR5, URZ ;  /* 0x000000050b0b7299 */ /* 0x000fe2000800063f */
[----:B------:R-:W-:Y:S01]  /*4a10*/  BSSY B0, `(.L_x_109) ;  /* 0x00000d8000007945 */ /* 0x000fe20003800000 */
[----:B------:R-:W-:Y:S01]  /*4a20*/  ULDC UR9, c[0x0][0xc] ;  /* 0x0000030000097ab9 */ /* 0x000fe20000000800 */
[----:B------:R-:W-:Y:S01]  /*4a30*/  ULDC UR12, c[0x0][0x10] ;  /* 0x00000400000c7ab9 */ /* 0x000fe20000000800 */
[----:B------:R-:W1:Y:S01]  /*4a40*/  S2UR UR8, SR_CgaCtaId ;  /* 0x00000000000879c3 */ /* 0x000e620000008800 */
[----:B------:R-:W-:Y:S01]  /*4a50*/  USHF.L.U32 UR5, UR15, UR5, URZ ;  /* 0x000000050f057299 */ /* 0x000fe2000800063f */
[----:B------:R-:W-:Y:S01]  /*4a60*/  IMAD.MOV.U32 R10, RZ, RZ, 0x1 ;  /* 0x00000001ff0a7424 */ /* 0x000fe200078e00ff */
[----:B------:R-:W-:Y:S01]  /*4a70*/  LOP3.LUT R9, R19, 0x2, RZ, 0xfc, !PT ;  /* 0x0000000213097812 */ /* 0x000fe200078efcff */
[----:B------:R-:W-:Y:S01]  /*4a80*/  IMAD.MOV.U32 R12, RZ, RZ, RZ ;  /* 0x000000ffff0c7224 */ /* 0x000fe200078e00ff */
[----:B------:R-:W-:Y:S01]  /*4a90*/  ULDC UR4, c[0x0][0x600] ;  /* 0x0001800000047ab9 */ /* 0x000fe20000000800 */
[----:B------:R-:W-:Y:S01]  /*4aa0*/  UMOV UR20, 0x5 ;  /* 0x0000000500147882 */ /* 0x000fe20000000000 */
[----:B------:R-:W-:Y:S01]  /*4ab0*/  UIADD3 UR4, UR4, -0x1, URZ ;  /* 0xffffffff04047890 */ /* 0x000fe2000fffe03f */
[----:B------:R-:W-:Y:S01]  /*4ac0*/  ULDC.64 UR28, c[0x0][0x198] ;  /* 0x00006600001c7ab9 */ /* 0x000fe20000000a00 */
[----:B0-----:R-:W-:-:S05]  /*4ad0*/  VIADD R0, R0, 0x7f ;  /* 0x0000007f00007836 */ /* 0x001fca0000000000 */
[----:B------:R-:W-:Y:S01]  /*4ae0*/  SHF.R.S32.HI R3, RZ, 0x1f, R0 ;  /* 0x0000001fff037819 */ /* 0x000fe20000011400 */
[----:B-1----:R-:W-:-:S03]  /*4af0*/  ULOP3.LUT UR10, UR8, 0x1, URZ, 0xc0, !UPT ;  /* 0x00000001080a7892 */ /* 0x002fc6000f8ec03f */
[----:B------:R-:W-:Y:S01]  /*4b00*/  LEA.HI R3, R3, R0, RZ, 0x7 ;  /* 0x0000000003037211 */ /* 0x000fe200078f38ff */
[----:B------:R-:W-:Y:S01]  /*4b10*/  USHF.L.U32 UR7, UR8, 0xc, URZ ;  /* 0x0000000c08077899 */ /* 0x000fe2000800063f */
[----:B------:R-:W-:Y:S01]  /*4b20*/  IMAD.MOV.U32 R0, RZ, RZ, 0x1 ;  /* 0x00000001ff007424 */ /* 0x000fe200078e00ff */
[----:B------:R-:W-:Y:S01]  /*4b30*/  USHF.R.U32.HI UR27, URZ, 0x1, UR8 ;  /* 0x000000013f1b7899 */ /* 0x000fe20008011608 */
[----:B------:R-:W-:Y:S01]  /*4b40*/  SHF.R.S32.HI R3, RZ, 0x7, R3 ;  /* 0x00000007ff037819 */ /* 0x000fe20000011403 */
[----:B------:R-:W-:Y:S02]  /*4b50*/  USHF.L.U32 UR6, UR8, 0x5, URZ ;  /* 0x0000000508067899 */ /* 0x000fe4000800063f */
[----:B------:R-:W-:Y:S02]  /*4b60*/  ULOP3.LUT UR8, UR8, 0xfffffffe, URZ, 0xc0, !UPT ;  /* 0xfffffffe08087892 */ /* 0x000fe4000f8ec03f */
[----:B------:R-:W-:Y:S01]  /*4b70*/  UISETP.GT.U32.AND UP0, UPT, UR10, 0xffff, UPT ;  /* 0x0000ffff0a00788c */ /* 0x000fe2000bf04070 */
[----:B------:R-:W-:Y:S01]  /*4b80*/  VIADD R8, R3, 0x1 ;  /* 0x0000000103087836 */ /* 0x000fe20000000000 */
[----:B------:R-:W-:-:S02]  /*4b90*/  ULOP3.LUT UR13, UR7, 0x1000, URZ, 0xc0, !UPT ;  /* 0x00001000070d7892 */ /* 0x000fc4000f8ec03f */
[----:B------:R-:W-:Y:S02]  /*4ba0*/  ULOP3.LUT UR7, URZ, UR11, URZ, 0x33, !UPT ;  /* 0x0000000b3f077292 */ /* 0x000fe4000f8e333f */
[----:B------:R-:W-:Y:S02]  /*4bb0*/  USHF.L.U32 UR14, UR15, UR8, URZ ;  /* 0x000000080f0e7299 */ /* 0x000fe4000800063f */
[----:B------:R-:W-:Y:S02]  /*4bc0*/  ULOP3.LUT UR11, UR8, 0x1, URZ, 0xfc, !UPT ;  /* 0x00000001080b7892 */ /* 0x000fe4000f8efc3f */
[----:B------:R-:W-:Y:S02]  /*4bd0*/  UIMAD.WIDE.U32 UR8, UR9, UR12, URZ ;  /* 0x0000000c090872a5 */ /* 0x000fe4000f8e003f */
[----:B------:R-:W-:Y:S01]  /*4be0*/  USEL UR10, UR10, 0xffff, !UP0 ;  /* 0x0000ffff0a0a7887 */ /* 0x000fe2000c000000 */
[----:B------:R-:W-:Y:S01]  /*4bf0*/  ULDC UR12, c[0x0][0x14] ;  /* 0x00000500000c7ab9 */ /* 0x000fe20000000800 */
[----:B------:R-:W-:-:S02]  /*4c00*/  USHF.L.U32 UR11, UR15, UR11, URZ ;  /* 0x0000000b0f0b7299 */ /* 0x000fc4000800063f */
[----:B------:R-:W-:Y:S02]  /*4c10*/  UIMAD.WIDE.U32 UR24, UR8, UR12, URZ ;  /* 0x0000000c081872a5 */ /* 0x000fe4000f8e003f */
[----:B------:R-:W-:Y:S02]  /*4c20*/  UIMAD UR15, UR9, UR12, URZ ;  /* 0x0000000c090f72a4 */ /* 0x000fe4000f8e023f */
[----:B------:R-:W-:Y:S02]  /*4c30*/  ULOP3.LUT UR10, UR10, 0xffff, URZ, 0xc0, !UPT ;  /* 0x0000ffff0a0a7892 */ /* 0x000fe4000f8ec03f */
[----:B------:R-:W-:Y:S02]  /*4c40*/  ULEA UR30, UR27, 0x180, 0xd ;  /* 0x000001801b1e7891 */ /* 0x000fe4000f8e683f */
[----:B------:R-:W-:Y:S02]  /*4c50*/  ULOP3.LUT UR6, UR6, 0x20, URZ, 0xc0, !UPT ;  /* 0x0000002006067892 */ /* 0x000fe4000f8ec03f */
[----:B------:R-:W-:-:S02]  /*4c60*/  ULOP3.LUT UR13, UR13, 0x24180, URZ, 0xfc, !UPT ;  /* 0x000241800d0d7892 */ /* 0x000fc4000f8efc3f */
[----:B------:R-:W-:Y:S02]  /*4c70*/  ULOP3.LUT UR14, UR14, UR11, URZ, 0xfc, !UPT ;  /* 0x0000000b0e0e7292 */ /* 0x000fe4000f8efc3f */
[----:B------:R-:W-:Y:S02]  /*4c80*/  UIADD3 UR15, UR25, UR15, URZ ;  /* 0x0000000f190f7290 */ /* 0x000fe4000fffe03f */
[----:B------:R-:W-:-:S12]  /*4c90*/  USHF.L.U32 UR20, UR20, UR10, URZ ;  /* 0x0000000a14147299 */ /* 0x000fd8000800063f */
.L_x_120:
[----:B------:R-:W-:-:S03]  /*4ca0*/  UMOV UR8, 0xffffffff ;  /* 0xffffffff00087882 */ /* 0x000fc60000000000 */
[----:B------:R-:W-:Y:S05]  /*4cb0*/  BRA.DIV UR8, `(.L_x_110) ;  /* 0x0000001208547947 */ /* 0x000fea000b800000 */
[----:B------:R-:W-:-:S13]  /*4cc0*/  ELECT P6, URZ, PT ;  /* 0x00000000003f782f */ /* 0x000fda00038c0000 */
.L_x_136:
[----:B------:R-:W0:Y:S01]  /*4cd0*/  LDC R4, c[0x0][0x28c] ;  /* 0x0000a300ff047b82 */ /* 0x000e220000000800 */
[----:B------:R-:W-:Y:S01]  /*4ce0*/  BSSY B1, `(.L_x_111) ;  /* 0x0000039000017945 */ /* 0x000fe20003800000 */
[----:B0-----:R-:W-:-:S13]  /*4cf0*/  ISETP.LT.OR P6, PT, R4, 0x1, !P6 ;  /* 0x000000010400780c */ /* 0x001fda00077c1670 */
[----:B------:R-:W-:Y:S05]  /*4d00*/  @P6 BRA `(.L_x_112) ;  /* 0x0000000000d86947 */ /* 0x000fea0003800000 */
[----:B------:R-:W-:Y:S01]  /*4d10*/  LEA R11, R11, UR27, 0x1 ;  /* 0x0000001b0b0b7c11 */ /* 0x000fe2000f8e08ff */
[----:B------:R-:W-:Y:S01]  /*4d20*/  IMAD.MOV.U32 R22, RZ, RZ, RZ ;  /* 0x000000ffff167224 */ /* 0x000fe200078e00ff */
[----:B------:R-:W-:Y:S01]  /*4d30*/  LEA R20, R20, UR6, 0x6 ;  /* 0x0000000614147c11 */ /* 0x000fe2000f8e30ff */
[----:B------:R-:W-:Y:S02]  /*4d40*/  IMAD.MOV.U32 R4, RZ, RZ, R8 ;  /* 0x000000ffff047224 */ /* 0x000fe400078e0008 */
[----:B------:R-:W-:Y:S02]  /*4d50*/  IMAD.MOV.U32 R5, RZ, RZ, R0 ;  /* 0x000000ffff057224 */ /* 0x000fe400078e0000 */
[----:B------:R-:W-:Y:S02]  /*4d60*/  IMAD.MOV.U32 R6, RZ, RZ, R12 ;  /* 0x000000ffff067224 */ /* 0x000fe400078e000c */
[----:B------:R-:W-:-:S07]  /*4d70*/  IMAD.SHL.U32 R15, R11, 0x40, RZ ;  /* 0x000000400b0f7824 */ /* 0x000fce00078e00ff */
.L_x_115:
[----:B------:R-:W0:Y:S01]  /*4d80*/  S2R R14, SR_CgaCtaId ;  /* 0x00000000000e7919 */ /* 0x000e220000008800 */
[----:B------:R-:W-:Y:S02]  /*4d90*/  MOV R7, 0x400 ;  /* 0x0000040000077802 */ /* 0x000fe40000000f00 */
[----:B------:R-:W-:-:S13]  /*4da0*/  LOP3.LUT P1, RZ, R18, 0x7f, RZ, 0xc0, !PT ;  /* 0x0000007f12ff7812 */ /* 0x000fda000782c0ff */
[----:B------:R-:W1:Y:S01]  /*4db0*/  @!P1 LDC R11, c[0x0][0x500] ;  /* 0x00014000ff0b9b82 */ /* 0x000e620000000800 */
[----:B0-----:R-:W-:Y:S02]  /*4dc0*/  LEA R21, R14, R7, 0x18 ;  /* 0x000000070e157211 */ /* 0x001fe400078ec0ff */
[----:B------:R-:W-:-:S03]  /*4dd0*/  SHF.L.U32 R7, R5, 0x1f, RZ ;  /* 0x0000001f05077819 */ /* 0x000fc600000006ff */
[----:B------:R-:W-:-:S04]  /*4de0*/  IMAD R14, R6, 0x8, R21 ;  /* 0x00000008060e7824 */ /* 0x000fc800078e0215 */
[----:B------:R-:W0:Y:S02]  /*4df0*/  SYNCS.PHASECHK.TRANS64.TRYWAIT P0, [R14+URZ+0x48], R7 ;  /* 0x000048070e0075a7 */ /* 0x000e24000800017f */
[----:B01----:R-:W-:Y:S05]  /*4e00*/  @!P0 BRA `(.L_x_113) ;  /* 0x0000001000208947 */ /* 0x003fea0003800000 */
.L_x_137:
[----:B0-----:R-:W-:Y:S01]  /*4e10*/  PRMT R7, R9, 0x9910, RZ ;  /* 0x0000991009077816 */ /* 0x001fe200000000ff */
[----:B------:R0:W-:Y:S03]  /*4e20*/  @!P1 SYNCS.ARRIVE.TRANS64 RZ, [R14+URZ], R11 ;  /* 0x0000000b0eff99a7 */ /* 0x0001e6000800003f */
[----:B------:R-:W-:-:S13]  /*4e30*/  ISETP.NE.AND P0, PT, R7, 0x2, PT ;  /* 0x000000020700780c */ /* 0x000fda0003f05270 */
[----:B0-----:R-:W-:Y:S05]  /*4e40*/  @P0 BRA `(.L_x_114) ;  /* 0x0000000000040947 */ /* 0x001fea0003800000 */
[----:B------:R-:W-:Y:S01]  /*4e50*/  BPT.TRAP 0x1 ;  /* 0x000000040000795c */ /* 0x000fe20000300000 */
.L_x_114:
[----:B------:R-:W-:Y:S01]  /*4e60*/  R2UR UR11, R6 ;  /* 0x00000000060b72ca */ /* 0x000fe200000e0000 */
[----:B------:R-:W-:Y:S01]  /*4e70*/  VIADD R4, R4, 0xffffffff ;  /* 0xffffffff04047836 */ /* 0x000fe20000000000 */
[----:B------:R-:W-:Y:S01]  /*4e80*/  R2UR UR22, R21 ;  /* 0x00000000151672ca */ /* 0x000fe200000e0000 */
[----:B------:R-:W-:Y:S01]  /*4e90*/  UIADD3 UR16, UP0, UR28, 0xf0, URZ ;  /* 0x000000f01c107890 */ /* 0x000fe2000ff1e03f */
[----:B------:R-:W-:Y:S01]  /*4ea0*/  R2UR UR23, R15 ;  /* 0x000000000f1772ca */ /* 0x000fe200000e0000 */
[----:B------:R-:W-:Y:S01]  /*4eb0*/  UIADD3 UR32, UP1, UR28, 0x1f0, URZ ;  /* 0x000001f01c207890 */ /* 0x000fe2000ff3e03f */
[----:B------:R-:W-:Y:S01]  /*4ec0*/  R2UR UR9, R14 ;  /* 0x000000000e0972ca */ /* 0x000fe200000e0000 */
[----:B------:R-:W-:Y:S01]  /*4ed0*/  UIADD3.X UR17, URZ, UR29, URZ, UP0, !UPT ;  /* 0x0000001d3f117290 */ /* 0x000fe200087fe43f */
[----:B------:R-:W-:Y:S01]  /*4ee0*/  R2UR UR10, R22 ;  /* 0x00000000160a72ca */ /* 0x000fe200000e0000 */
[----:B------:R-:W-:Y:S01]  /*4ef0*/  UPRMT UR21, URZ, 0x5410, UR20 ;  /* 0x000054103f157896 */ /* 0x000fe20008000014 */
[----:B------:R-:W-:Y:S01]  /*4f00*/  R2UR UR12, R13 ;  /* 0x000000000d0c72ca */ /* 0x000fe200000e0000 */
[----:B------:R-:W-:Y:S01]  /*4f10*/  VIADD R6, R6, 0x1 ;  /* 0x0000000106067836 */ /* 0x000fe20000000000 */
[----:B------:R-:W-:Y:S01]  /*4f20*/  R2UR UR26, R20 ;  /* 0x00000000141a72ca */ /* 0x000fe200000e0000 */
[----:B------:R-:W-:Y:S01]  /*4f30*/  ULEA UR8, UR11, UR30, 0xe ;  /* 0x0000001e0b087291 */ /* 0x000fe2000f8e703f */
[----:B------:R-:W-:Y:S01]  /*4f40*/  ISETP.GT.AND P1, PT, R4, 0x1, PT ;  /* 0x000000010400780c */ /* 0x000fe20003f24270 */
[----:B------:R-:W-:Y:S01]  /*4f50*/  ULEA UR11, UR11, UR13, 0xd ;  /* 0x0000000d0b0b7291 */ /* 0x000fe2000f8e683f */
[----:B------:R-:W-:Y:S01]  /*4f60*/  ISETP.NE.AND P0, PT, R6, 0x9, PT ;  /* 0x000000090600780c */ /* 0x000fe20003f05270 */
[----:B------:R-:W-:Y:S01]  /*4f70*/  UIADD3 UR8, UR22, UR8, URZ ;  /* 0x0000000816087290 */ /* 0x000fe2000fffe03f */
[----:B------:R-:W-:Y:S01]  /*4f80*/  VIADD R22, R22, 0x80 ;  /* 0x0000008016167836 */ /* 0x000fe20000000000 */
[----:B------:R-:W-:Y:S01]  /*4f90*/  UIADD3 UR22, UR22, UR11, URZ ;  /* 0x0000000b16167290 */ /* 0x000fe2000fffe03f */
[----:B------:R-:W-:Y:S01]  /*4fa0*/  SEL R14, RZ, 0x1, P0 ;  /* 0x00000001ff0e7807 */ /* 0x000fe20000000000 */
[----:B------:R-:W-:Y:S01]  /*4fb0*/  UPRMT UR31, URZ, 0x5410, UR14 ;  /* 0x000054103f1f7896 */ /* 0x000fe2000800000e */
[----:B------:R-:W-:Y:S01]  /*4fc0*/  SEL R6, R6, RZ, P0 ;  /* 0x000000ff06067207 */ /* 0x000fe20000000000 */
[----:B------:R-:W-:Y:S01]  /*4fd0*/  UIADD3.X UR33, URZ, UR29, URZ, UP1, !UPT ;  /* 0x0000001d3f217290 */ /* 0x000fe20008ffe43f */
[----:B------:R-:W-:Y:S01]  /*4fe0*/  LOP3.LUT R5, R5, R14, RZ, 0x3c, !PT ;  /* 0x0000000e05057212 */ /* 0x000fe200078e3cff */
[----:B------:R-:W-:Y:S01]  /*4ff0*/  UMOV UR18, 0x0 ;  /* 0x0000000000127882 */ /* 0x000fe20000000000 */
[----:B------:R-:W-:Y:S01]  /*5000*/  UMOV UR19, 0x10000000 ;  /* 0x1000000000137882 */ /* 0x000fe20000000000 */
[----:B------:R-:W-:-:S02]  /*5010*/  UMOV UR11, UR23 ;  /* 0x00000017000b7c82 */ /* 0x000fc40008000000 */
[----:B------:R0:W-:Y:S02]  /*5020*/  UTMALDG.3D.MULTICAST [UR8], [UR16], UR21, desc[UR18] ;  /* 0x00001208100073b4 */ /* 0x0001e40008011815 */
[----:B0-----:R-:W-:Y:S01]  /*5030*/  UMOV UR8, UR22 ;  /* 0x0000001600087c82 */ /* 0x001fe20008000000 */
[----:B------:R-:W-:Y:S02]  /*5040*/  UMOV UR11, UR26 ;  /* 0x0000001a000b7c82 */ /* 0x000fe40008000000 */
[----:B------:R0:W-:Y:S02]  /*5050*/  UTMALDG.3D.MULTICAST [UR8], [UR32], UR31, desc[UR18] ;  /* 0x00001208200073b4 */ /* 0x0001e4000801181f */
[----:B0-----:R-:W-:Y:S05]  /*5060*/  @P1 BRA `(.L_x_115) ;  /* 0xfffffffc00441947 */ /* 0x001fea000383ffff */
.L_x_112:
[----:B------:R-:W-:Y:S05]  /*5070*/  BSYNC B1 ;  /* 0x0000000000017941 */ /* 0x000fea0003800000 */
.L_x_111:
[----:B------:R-:W-:Y:S01]  /*5080*/  LOP3.LUT P1, RZ, R10, 0xff, RZ, 0xc0, !PT ;  /* 0x000000ff0aff7812 */ /* 0x000fe2000782c0ff */
[C---:B------:R-:W-:Y:S01]  /*5090*/  IMAD.IADD R12, R3.reuse, 0x1, R12 ;  /* 0x00000001030c7824 */ /* 0x040fe200078e020c */
[----:B------:R-:W-:Y:S01]  /*50a0*/  ULDC.64 UR8, c[0x0][0x650] ;  /* 0x0001940000087ab9 */ /* 0x000fe20000000a00 */
[C---:B------:R-:W-:Y:S01]  /*50b0*/  ISETP.GE.U32.AND P2, PT, R3.reuse, 0x9, PT ;  /* 0x000000090300780c */ /* 0x040fe20003f46070 */
[----:B------:R-:W-:Y:S01]  /*50c0*/  BSSY B1, `(.L_x_116) ;  /* 0x000006a000017945 */ /* 0x000fe20003800000 */
[----:B------:R-:W-:Y:S01]  /*50d0*/  IMAD.MOV.U32 R11, RZ, RZ, -0x1 ;  /* 0xffffffffff0b7424 */ /* 0x000fe200078e00ff */
[----:B------:R-:W-:Y:S01]  /*50e0*/  ISETP.GT.U32.AND P0, PT, R12, 0x8, PT ;  /* 0x000000080c00780c */ /* 0x000fe20003f04070 */
[----:B------:R-:W-:Y:S01]  /*50f0*/  IMAD.MOV.U32 R20, RZ, RZ, -0x1 ;  /* 0xffffffffff147424 */ /* 0x000fe200078e00ff */
[----:B------:R-:W-:Y:S01]  /*5100*/  PRMT R10, RZ, 0x7610, R10 ;  /* 0x00007610ff0a7816 */ /* 0x000fe2000000000a */
[----:B------:R-:W-:Y:S01]  /*5110*/  IMAD.MOV.U32 R13, RZ, RZ, -0x1 ;  /* 0xffffffffff0d7424 */ /* 0x000fe200078e00ff */
[----:B------:R-:W-:-:S03]  /*5120*/  ISETP.LT.U32.AND P0, PT, R3, 0x9, P0 ;  /* 0x000000090300780c */ /* 0x000fc60000701070 */
[----:B------:R-:W0:Y:S01]  /*5130*/  @P1 S2R R5, SR_CgaCtaId ;  /* 0x0000000000051919 */ /* 0x000e220000008800 */
[----:B------:R-:W-:-:S04]  /*5140*/  @P1 MOV R4, 0x400 ;  /* 0x0000040000041802 */ /* 0x000fc80000000f00 */
[----:B0-----:R-:W-:Y:S01]  /*5150*/  @P1 LEA R6, R5, R4, 0x18 ;  /* 0x0000000405061211 */ /* 0x001fe200078ec0ff */
[----:B------:R-:W-:-:S03]  /*5160*/  IMAD.WIDE.U32 R4, R12, 0x38e38e39, RZ ;  /* 0x38e38e390c047825 */ /* 0x000fc600078e00ff */
[----:B------:R0:W-:Y:S01]  /*5170*/  @P1 SYNCS.ARRIVE.TRANS64.A1T0 RZ, [R6+URZ+0xa8], RZ ;  /* 0x0000a8ff06ff19a7 */ /* 0x0001e2000810003f */
[----:B------:R-:W-:Y:S02]  /*5180*/  IADD3 R16, P1, R16, UR24, RZ ;  /* 0x0000001810107c10 */ /* 0x000fe4000ff3e0ff */
[----:B------:R-:W-:Y:S02]  /*5190*/  SHF.R.U32.HI R7, RZ, 0x1, R5 ;  /* 0x00000001ff077819 */ /* 0x000fe40000011605 */
[----:B------:R-:W-:Y:S02]  /*51a0*/  SEL R5, RZ, 0x1, !P0 ;  /* 0x00000001ff057807 */ /* 0x000fe40004000000 */
[----:B------:R-:W-:Y:S01]  /*51b0*/  IADD3.X R17, R17, UR15, RZ, P1, !PT ;  /* 0x0000000f11117c10 */ /* 0x000fe20008ffe4ff */
[----:B------:R-:W-:Y:S01]  /*51c0*/  IMAD R12, R7, -0x9, R12 ;  /* 0xfffffff7070c7824 */ /* 0x000fe200078e020c */
[----:B------:R-:W-:Y:S02]  /*51d0*/  ISETP.GE.U32.AND P0, PT, R16, UR8, PT ;  /* 0x0000000810007c0c */ /* 0x000fe4000bf06070 */
[----:B------:R-:W-:-:S02]  /*51e0*/  LOP3.LUT R0, R0, R5, RZ, 0x3c, !PT ;  /* 0x0000000500007212 */ /* 0x000fc400078e3cff */
[----:B------:R-:W-:Y:S02]  /*51f0*/  ISETP.GE.U32.AND.EX P0, PT, R17, UR9, PT, P0 ;  /* 0x0000000911007c0c */ /* 0x000fe4000bf06100 */
[----:B------:R-:W-:Y:S02]  /*5200*/  @P2 LOP3.LUT R0, R0, 0x1, R7, 0x78, !PT ;  /* 0x0000000100002812 */ /* 0x000fe400078e7807 */
[----:B------:R-:W-:-:S09]  /*5210*/  PRMT R4, RZ, 0x7610, R4 ;  /* 0x00007610ff047816 */ /* 0x000fd20000000004 */
[----:B0-----:R-:W-:Y:S05]  /*5220*/  @P0 BRA `(.L_x_117) ;  /* 0x00000004004c0947 */ /* 0x001fea0003800000 */
[----:B------:R-:W0:Y:S01]  /*5230*/  S2R R14, SR_CTAID.X ;  /* 0x00000000000e7919 */ /* 0x000e220000002500 */
[----:B------:R-:W-:Y:S01]  /*5240*/  ULDC.64 UR8, c[0x0][0x628] ;  /* 0x00018a0000087ab9 */ /* 0x000fe20000000a00 */
[----:B------:R-:W1:Y:S01]  /*5250*/  LDC R15, c[0x0][0x144] ;  /* 0x00005100ff0f7b82 */ /* 0x000e620000000800 */
[----:B------:R-:W-:Y:S01]  /*5260*/  ISETP.NE.U32.AND P0, PT, RZ, UR8, PT ;  /* 0x00000008ff007c0c */ /* 0x000fe2000bf05070 */
[----:B------:R-:W2:Y:S01]  /*5270*/  S2R R11, SR_CTAID.Y ;  /* 0x00000000000b7919 */ /* 0x000ea20000002600 */
[----:B------:R-:W-:Y:S01]  /*5280*/  ULDC UR10, c[0x0][0x150] ;  /* 0x00005400000a7ab9 */ /* 0x000fe20000000800 */
[----:B------:R-:W-:Y:S01]  /*5290*/  ULDC UR11, c[0x0][0x630] ;  /* 0x00018c00000b7ab9 */ /* 0x000fe20000000800 */
[----:B------:R-:W-:Y:S01]  /*52a0*/  ISETP.NE.AND.EX P0, PT, RZ, UR9, PT, P0 ;  /* 0x00000009ff007c0c */ /* 0x000fe2000bf05300 */
[----:B------:R-:W-:Y:S01]  /*52b0*/  IMAD.MOV.U32 R4, RZ, RZ, R16 ;  /* 0x000000ffff047224 */ /* 0x000fe200078e0010 */
[----:B0-----:R-:W-:-:S05]  /*52c0*/  I2FP.F32.U32 R5, R14 ;  /* 0x0000000e00057245 */ /* 0x001fca0000201000 */
[----:B------:R-:W-:Y:S01]  /*52d0*/  FMUL R20, R5, UR10 ;  /* 0x0000000a05147c20 */ /* 0x000fe20008400000 */
[----:B------:R-:W-:-:S05]  /*52e0*/  IMAD.MOV.U32 R5, RZ, RZ, R17 ;  /* 0x000000ffff057224 */ /* 0x000fca00078e0011 */
[----:B--2---:R-:W-:Y:S05]  /*52f0*/  @!P0 BRA `(.L_x_118) ;  /* 0x0000000000288947 */ /* 0x004fea0003800000 */
[----:B------:R-:W-:Y:S02]  /*5300*/  ULDC UR10, c[0x0][0x634] ;  /* 0x00018d00000a7ab9 */ /* 0x000fe40000000800 */
[----:B------:R-:W-:-:S05]  /*5310*/  IADD3 R5, P0, R16, UR10, RZ ;  /* 0x0000000a10057c10 */ /* 0x000fca000ff1e0ff */
[----:B------:R-:W-:-:S04]  /*5320*/  IMAD.X R13, RZ, RZ, R17, P0 ;  /* 0x000000ffff0d7224 */ /* 0x000fc800000e0611 */
[----:B------:R-:W-:-:S04]  /*5330*/  IMAD.WIDE.U32 R6, R13, UR8, RZ ;  /* 0x000000080d067c25 */ /* 0x000fc8000f8e00ff */
[----:B------:R-:W-:-:S04]  /*5340*/  IMAD.WIDE.U32 R6, P0, R5, UR9, R6 ;  /* 0x0000000905067c25 */ /* 0x000fc8000f800006 */
[----:B------:R-:W-:-:S04]  /*5350*/  IMAD.WIDE.U32 R4, R5, UR8, RZ ;  /* 0x0000000805047c25 */ /* 0x000fc8000f8e00ff */
[----:B------:R-:W-:Y:S01]  /*5360*/  IMAD.MOV.U32 R4, RZ, RZ, R7 ;  /* 0x000000ffff047224 */ /* 0x000fe200078e0007 */
[----:B------:R-:W-:Y:S01]  /*5370*/  IADD3 RZ, P1, R5, R6, RZ ;  /* 0x0000000605ff7210 */ /* 0x000fe20007f3e0ff */
[----:B------:R-:W-:-:S04]  /*5380*/  IMAD.X R5, RZ, RZ, RZ, P0 ;  /* 0x000000ffff057224 */ /* 0x000fc800000e06ff */
[----:B------:R-:W-:-:S08]  /*5390*/  IMAD.WIDE.U32.X R4, R13, UR9, R4, P1 ;  /* 0x000000090d047c25 */ /* 0x000fd000088e0404 */
.L_x_118:
[--C-:B------:R-:W-:Y:S01]  /*53a0*/  SHF.R.U64 R13, R4, UR11, R5.reuse ;  /* 0x0000000b040d7c19 */ /* 0x100fe20008001205 */
[----:B------:R-:W0:Y:S01]  /*53b0*/  F2I.U32.TRUNC.NTZ R20, R20 ;  /* 0x0000001400147305 */ /* 0x000e22000020f000 */
[----:B------:R-:W-:Y:S01]  /*53c0*/  SHF.R.U32.HI R4, RZ, UR11, R5 ;  /* 0x0000000bff047c19 */ /* 0x000fe20008011605 */
[----:B------:R-:W-:Y:S01]  /*53d0*/  ULDC.64 UR8, c[0x0][0x620] ;  /* 0x0001880000087ab9 */ /* 0x000fe20000000a00 */
[----:B------:R-:W-:Y:S01]  /*53e0*/  IADD3 R7, P0, RZ, -R13, RZ ;  /* 0x8000000dff077210 */ /* 0x000fe20007f1e0ff */
[----:B------:R-:W-:Y:S01]  /*53f0*/  ULDC.64 UR10, c[0x0][0x640] ;  /* 0x00019000000a7ab9 */ /* 0x000fe20000000a00 */
[----:B------:R-:W2:Y:S03]  /*5400*/  LDC R22, c[0x0][0x148] ;  /* 0x00005200ff167b82 */ /* 0x000ea60000000800 */
[----:B------:R-:W-:Y:S01]  /*5410*/  IMAD.X R4, RZ, RZ, ~R4, P0 ;  /* 0x000000ffff047224 */ /* 0x000fe200000e0e04 */
[----:B------:R-:W-:-:S03]  /*5420*/  ISETP.NE.U32.AND P0, PT, RZ, UR10, PT ;  /* 0x0000000aff007c0c */ /* 0x000fc6000bf05070 */
[----:B------:R-:W-:Y:S01]  /*5430*/  IMAD R6, R4, UR8, RZ ;  /* 0x0000000804067c24 */ /* 0x000fe2000f8e02ff */
[----:B------:R-:W-:Y:S01]  /*5440*/  ISETP.NE.AND.EX P0, PT, RZ, UR11, PT, P0 ;  /* 0x0000000bff007c0c */ /* 0x000fe2000bf05300 */
[----:B------:R-:W-:Y:S01]  /*5450*/  IMAD.WIDE.U32 R4, R7, UR8, R16 ;  /* 0x0000000807047c25 */ /* 0x000fe2000f8e0010 */
[----:B------:R-:W-:-:S03]  /*5460*/  ULDC UR8, c[0x0][0x618] ;  /* 0x0001860000087ab9 */ /* 0x000fc60000000800 */
[----:B------:R-:W-:Y:S01]  /*5470*/  IMAD R7, R7, UR9, R6 ;  /* 0x0000000907077c24 */ /* 0x000fe2000f8e0206 */
[----:B------:R-:W-:Y:S01]  /*5480*/  ULDC UR9, c[0x0][0x154] ;  /* 0x0000550000097ab9 */ /* 0x000fe20000000800 */
[----:B0-----:R-:W-:Y:S02]  /*5490*/  IMAD.MOV R6, RZ, RZ, -R20 ;  /* 0x000000ffff067224 */ /* 0x001fe400078e0a14 */
[----:B------:R-:W-:Y:S02]  /*54a0*/  IMAD.IADD R5, R5, 0x1, R7 ;  /* 0x0000000105057824 */ /* 0x000fe400078e0207 */
[----:B-1----:R-:W-:Y:S01]  /*54b0*/  IMAD R14, R15, R6, R14 ;  /* 0x000000060f0e7224 */ /* 0x002fe200078e020e */
[----:B------:R-:W-:Y:S02]  /*54c0*/  I2FP.F32.U32 R6, R11 ;  /* 0x0000000b00067245 */ /* 0x000fe40000201000 */
[--C-:B------:R-:W-:Y:S02]  /*54d0*/  SHF.R.U64 R15, R4, UR8, R5.reuse ;  /* 0x00000008040f7c19 */ /* 0x100fe40008001205 */
[----:B------:R-:W-:Y:S01]  /*54e0*/  SHF.R.U32.HI R4, RZ, UR8, R5 ;  /* 0x00000008ff047c19 */ /* 0x000fe20008011605 */
[----:B------:R-:W-:Y:S01]  /*54f0*/  FMUL R6, R6, UR9 ;  /* 0x0000000906067c20 */ /* 0x000fe20008400000 */
[----:B------:R-:W-:-:S02]  /*5500*/  ULDC UR8, c[0x0][0x608] ;  /* 0x0001820000087ab9 */ /* 0x000fc40000000800 */
[--C-:B------:R-:W-:Y:S01]  /*5510*/  SHF.R.U64 R21, R15, UR8, R4.reuse ;  /* 0x000000080f157c19 */ /* 0x100fe20008001204 */
[----:B------:R0:W1:Y:S01]  /*5520*/  F2I.U32.TRUNC.NTZ R24, R6 ;  /* 0x0000000600187305 */ /* 0x000062000020f000 */
[----:B------:R-:W-:Y:S01]  /*5530*/  SHF.R.U32.HI R4, RZ, UR8, R4 ;  /* 0x00000008ff047c19 */ /* 0x000fe20008011604 */
[----:B------:R-:W-:-:S03]  /*5540*/  ULDC UR8, c[0x0][0x658] ;  /* 0x0001960000087ab9 */ /* 0x000fc60000000800 */
[--C-:B------:R-:W-:Y:S02]  /*5550*/  SHF.R.U64 R20, R21, UR8, R4.reuse ;  /* 0x0000000815147c19 */ /* 0x100fe40008001204 */
[----:B------:R-:W-:-:S03]  /*5560*/  SHF.R.U32.HI R23, RZ, UR8, R4 ;  /* 0x00000008ff177c19 */ /* 0x000fc60008011604 */
[----:B------:R-:W-:Y:S02]  /*5570*/  IMAD.MOV.U32 R4, RZ, RZ, R20 ;  /* 0x000000ffff047224 */ /* 0x000fe400078e0014 */
[----:B------:R-:W-:Y:S01]  /*5580*/  IMAD.MOV.U32 R5, RZ, RZ, R23 ;  /* 0x000000ffff057224 */ /* 0x000fe200078e0017 */
[----:B0-----:R-:W-:Y:S06]  /*5590*/  @!P0 BRA `(.L_x_119) ;  /* 0x0000000000288947 */ /* 0x001fec0003800000 */
        /* <DEDUP_REMOVED lines=10> */
.L_x_119:
[----:B------:R-:W-:Y:S01]  /*5640*/  ISETP.NE.AND P0, PT, R2, 0x1, PT ;  /* 0x000000010200780c */ /* 0x000fe20003f05270 */
[----:B------:R-:W-:Y:S01]  /*5650*/  ULDC UR8, c[0x0][0x648] ;  /* 0x0001920000087ab9 */ /* 0x000fe20000000800 */
[----:B-1----:R-:W-:Y:S01]  /*5660*/  IMAD.MOV R24, RZ, RZ, -R24 ;  /* 0x000000ffff187224 */ /* 0x002fe200078e0a18 */
[----:B------:R-:W-:Y:S01]  /*5670*/  SHF.R.U64 R4, R4, UR8, R5 ;  /* 0x0000000804047c19 */ /* 0x000fe20008001205 */
[----:B------:R-:W-:Y:S01]  /*5680*/  ULDC UR8, c[0x0][0x638] ;  /* 0x00018e0000087ab9 */ /* 0x000fe20000000800 */
[----:B------:R-:W-:Y:S01]  /*5690*/  LOP3.LUT R21, R21, UR7, RZ, 0xc0, !PT ;  /* 0x0000000715157c12 */ /* 0x000fe2000f8ec0ff */
[----:B------:R-:W-:Y:S02]  /*56a0*/  ULDC UR9, c[0x0][0x610] ;  /* 0x0001840000097ab9 */ /* 0x000fe40000000800 */
[----:B------:R-:W-:Y:S02]  /*56b0*/  IMAD.MOV R5, RZ, RZ, -R4 ;  /* 0x000000ffff057224 */ /* 0x000fe400078e0a04 */
[----:B------:R-:W-:-:S02]  /*56c0*/  IMAD R21, R4, UR5, R21 ;  /* 0x0000000504157c24 */ /* 0x000fc4000f8e0215 */
[----:B------:R-:W-:Y:S01]  /*56d0*/  IMAD R20, R5, UR8, R20 ;  /* 0x0000000805147c24 */ /* 0x000fe2000f8e0214 */
[----:B------:R-:W-:Y:S01]  /*56e0*/  ULDC UR8, c[0x0][0x600] ;  /* 0x0001800000087ab9 */ /* 0x000fe20000000800 */
[----:B--2---:R-:W-:Y:S01]  /*56f0*/  @P0 IMAD R14, R22, R24, R11 ;  /* 0x00000018160e0224 */ /* 0x004fe200078e020b */
[----:B------:R-:W-:Y:S01]  /*5700*/  LOP3.LUT R11, R15, UR4, RZ, 0xc0, !PT ;  /* 0x000000040f0b7c12 */ /* 0x000fe2000f8ec0ff */
[----:B------:R-:W-:Y:S02]  /*5710*/  IMAD.MOV.U32 R4, RZ, RZ, 0x1 ;  /* 0x00000001ff047424 */ /* 0x000fe400078e00ff */
[----:B------:R-:W-:Y:S02]  /*5720*/  IMAD R14, R21, UR9, R14 ;  /* 0x00000009150e7c24 */ /* 0x000fe4000f8e020e */
[----:B------:R-:W-:-:S05]  /*5730*/  IMAD R11, R20, UR8, R11 ;  /* 0x00000008140b7c24 */ /* 0x000fca000f8e020b */
[----:B------:R-:W-:Y:S02]  /*5740*/  SEL R20, R11, R14, !P0 ;  /* 0x0000000e0b147207 */ /* 0x000fe40004000000 */
[----:B------:R-:W-:-:S07]  /*5750*/  SEL R11, R14, R11, !P0 ;  /* 0x0000000b0e0b7207 */ /* 0x000fce0004000000 */
.L_x_117:
[----:B------:R-:W-:Y:S05]  /*5760*/  BSYNC B1 ;  /* 0x0000000000017941 */ /* 0x000fea0003800000 */
.L_x_116:
[----:B------:R-:W-:-:S13]  /*5770*/  LOP3.LUT P0, RZ, R4, 0xff, RZ, 0xc0, !PT ;  /* 0x000000ff04ff7812 */ /* 0x000fda000780c0ff */
[----:B------:R-:W-:Y:S05]  /*5780*/  @P0 BRA `(.L_x_120) ;  /* 0xfffffff400440947 */ /* 0x000fea000383ffff */
[----:B------:R-:W-:Y:S05]  /*5790*/  BSYNC B0 ;  /* 0x0000000000007941 */ /* 0x000fea0003800000 */
.L_x_109:
[----:B------:R-:W-:-:S03]  /*57a0*/  UMOV UR8, 0xffffffff ;  /* 0xffffffff00087882 */ /* 0x000fc60000000000 */
[----:B------:R-:W-:Y:S05]  /*57b0*/  BRA.DIV UR8, `(.L_x_121) ;  /* 0x0000000608c87947 */ /* 0x000fea000b800000 */
[----:B------:R-:W-:-:S13]  /*57c0*/  ELECT P6, URZ, PT ;  /* 0x00000000003f782f */ /* 0x000fda00038c0000 */
.L_x_140:
[----:B------:R-:W-:Y:S04]  /*57d0*/  BSSY B0, `(.L_x_122) ;  /* 0x0000058000007945 */ /* 0x000fe80003800000 */
[----:B------:R-:W-:Y:S05]  /*57e0*/  @!P6 BRA `(.L_x_123) ;  /* 0x000000040058e947 */ /* 0x000fea0003800000 */
[----:B------:R-:W-:-:S04]  /*57f0*/  LOP3.LUT R19, R19, 0x2, RZ, 0xfc, !PT ;  /* 0x0000000213137812 */ /* 0x000fc800078efcff */
[----:B------:R-:W-:-:S13]  /*5800*/  ISETP.NE.AND P0, PT, R19, 0x3, PT ;  /* 0x000000031300780c */ /* 0x000fda0003f05270 */
[----:B------:R-:W-:Y:S05]  /*5810*/  @!P0 BRA `(.L_x_124) ;  /* 0x0000000000048947 */ /* 0x000fea0003800000 */
[----:B------:R-:W-:Y:S01]  /*5820*/  BPT.TRAP 0x1 ;  /* 0x000000040000795c */ /* 0x000fe20000300000 */
.L_x_124:
[----:B------:R-:W0:Y:S01]  /*5830*/  S2R R3, SR_CgaCtaId ;  /* 0x0000000000037919 */ /* 0x000e220000008800 */
[----:B------:R-:W-:-:S04]  /*5840*/  MOV R2, 0x400 ;  /* 0x0000040000027802 */ /* 0x000fc80000000f00 */
[----:B0-----:R-:W-:Y:S02]  /*5850*/  LEA R3, R3, R2, 0x18 ;  /* 0x0000000203037211 */ /* 0x001fe400078ec0ff */
[----:B------:R-:W-:-:S03]  /*5860*/  SHF.L.U32 R2, R0, 0x1f, RZ ;  /* 0x0000001f00027819 */ /* 0x000fc600000006ff */
[----:B------:R-:W-:-:S04]  /*5870*/  VIADD R3, R3, 0x48 ;  /* 0x0000004803037836 */ /* 0x000fc80000000000 */
[C---:B------:R-:W-:Y:S02]  /*5880*/  IMAD R7, R12.reuse, 0x8, R3 ;  /* 0x000000080c077824 */ /* 0x040fe400078e0203 */
[----:B------:R-:W-:Y:S02]  /*5890*/  VIADD R12, R12, 0x1 ;  /* 0x000000010c0c7836 */ /* 0x000fe40000000000 */
[----:B------:R-:W0:Y:S03]  /*58a0*/  SYNCS.PHASECHK.TRANS64.TRYWAIT P0, [R7+URZ], R2 ;  /* 0x00000002070075a7 */ /* 0x000e26000800017f */
[----:B------:R-:W-:-:S04]  /*58b0*/  ISETP.NE.AND P1, PT, R12, 0x9, PT ;  /* 0x000000090c00780c */ /* 0x000fc80003f25270 */
[----:B------:R-:W-:Y:S02]  /*58c0*/  SEL R5, RZ, 0x1, P1 ;  /* 0x00000001ff057807 */ /* 0x000fe40000800000 */
[----:B------:R-:W-:Y:S02]  /*58d0*/  SEL R12, R12, RZ, P1 ;  /* 0x000000ff0c0c7207 */ /* 0x000fe40000800000 */
[----:B------:R-:W-:-:S03]  /*58e0*/  LOP3.LUT R5, R0, R5, RZ, 0x3c, !PT ;  /* 0x0000000500057212 */ /* 0x000fc600078e3cff */
[----:B------:R-:W-:Y:S01]  /*58f0*/  IMAD R9, R12, 0x8, R3 ;  /* 0x000000080c097824 */ /* 0x000fe200078e0203 */
[----:B------:R-:W-:Y:S01]  /*5900*/  SHF.L.U32 R4, R5, 0x1f, RZ ;  /* 0x0000001f05047819 */ /* 0x000fe200000006ff */
[----:B0-----:R-:W-:Y:S06]  /*5910*/  @!P0 BRA `(.L_x_125) ;  /* 0x0000000400908947 */ /* 0x001fec0003800000 */
.L_x_141:
[----:B------:R-:W1:Y:S01]  /*5920*/  SYNCS.PHASECHK.TRANS64.TRYWAIT P0, [R9+URZ], R4 ;  /* 0x00000004090075a7 */ /* 0x000e62000800017f */
[----:B------:R-:W-:-:S05]  /*5930*/  VIADD R0, R12, 0x1 ;  /* 0x000000010c007836 */ /* 0x000fca0000000000 */
[----:B------:R-:W-:-:S04]  /*5940*/  ISETP.NE.AND P1, PT, R0, 0x9, PT ;  /* 0x000000090000780c */ /* 0x000fc80003f25270 */
[----:B0-----:R-:W-:Y:S02]  /*5950*/  SEL R2, RZ, 0x1, P1 ;  /* 0x00000001ff027807 */ /* 0x001fe40000800000 */
[----:B------:R-:W-:Y:S02]  /*5960*/  SEL R0, R0, RZ, P1 ;  /* 0x000000ff00007207 */ /* 0x000fe40000800000 */
[----:B------:R-:W-:-:S03]  /*5970*/  LOP3.LUT R7, R5, R2, RZ, 0x3c, !PT ;  /* 0x0000000205077212 */ /* 0x000fc600078e3cff */
[----:B------:R-:W-:Y:S01]  /*5980*/  IMAD R6, R0, 0x8, R3 ;  /* 0x0000000800067824 */ /* 0x000fe200078e0203 */
[----:B------:R-:W-:Y:S01]  /*5990*/  SHF.L.U32 R5, R7, 0x1f, RZ ;  /* 0x0000001f07057819 */ /* 0x000fe200000006ff */
[----:B-1----:R-:W-:Y:S06]  /*59a0*/  @!P0 BRA `(.L_x_126) ;  /* 0x0000000400808947 */ /* 0x002fec0003800000 */
.L_x_142:
[----:B------:R-:W1:Y:S01]  /*59b0*/  SYNCS.PHASECHK.TRANS64.TRYWAIT P0, [R6+URZ], R5 ;  /* 0x00000005060075a7 */ /* 0x000e62000800017f */
[----:B------:R-:W-:-:S05]  /*59c0*/  VIADD R0, R0, 0x1 ;  /* 0x0000000100007836 */ /* 0x000fca0000000000 */
[----:B------:R-:W-:-:S04]  /*59d0*/  ISETP.NE.AND P1, PT, R0, 0x9, PT ;  /* 0x000000090000780c */ /* 0x000fc80003f25270 */
[----:B------:R-:W-:Y:S02]  /*59e0*/  SEL R2, RZ, 0x1, P1 ;  /* 0x00000001ff027807 */ /* 0x000fe40000800000 */
[----:B------:R-:W-:Y:S02]  /*59f0*/  SEL R0, R0, RZ, P1 ;  /* 0x000000ff00007207 */ /* 0x000fe40000800000 */
[----:B------:R-:W-:-:S03]  /*5a00*/  LOP3.LUT R7, R7, R2, RZ, 0x3c, !PT ;  /* 0x0000000207077212 */ /* 0x000fc600078e3cff */
[----:B0-----:R-:W-:Y:S01]  /*5a10*/  IMAD R9, R0, 0x8, R3 ;  /* 0x0000000800097824 */ /* 0x001fe200078e0203 */
[----:B------:R-:W-:Y:S01]  /*5a20*/  SHF.L.U32 R4, R7, 0x1f, RZ ;  /* 0x0000001f07047819 */ /* 0x000fe200000006ff */
[----:B-1----:R-:W-:Y:S06]  /*5a30*/  @!P0 BRA `(.L_x_127) ;  /* 0x0000000400708947 */ /* 0x002fec0003800000 */
.L_x_143:
        /* <DEDUP_REMOVED lines=9> */
.L_x_144:
        /* <DEDUP_REMOVED lines=9> */
.L_x_145:
        /* <DEDUP_REMOVED lines=9> */
.L_x_146:
        /* <DEDUP_REMOVED lines=9> */
.L_x_147:
[----:B------:R-:W1:Y:S01]  /*5c80*/  SYNCS.PHASECHK.TRANS64.TRYWAIT P0, [R9+URZ], R4 ;  /* 0x00000004090075a7 */ /* 0x000e62000800017f */
[----:B------:R-:W-:-:S05]  /*5c90*/  VIADD R0, R0, 0x1 ;  /* 0x0000000100007836 */ /* 0x000fca0000000000 */
[----:B------:R-:W-:-:S04]  /*5ca0*/  ISETP.NE.AND P1, PT, R0, 0x9, PT ;  /* 0x000000090000780c */ /* 0x000fc80003f25270 */
[----:B------:R-:W-:Y:S02]  /*5cb0*/  SEL R2, RZ, 0x1, P1 ;  /* 0x00000001ff027807 */ /* 0x000fe40000800000 */
[----:B------:R-:W-:Y:S02]  /*5cc0*/  SEL R0, R0, RZ, P1 ;  /* 0x000000ff00007207 */ /* 0x000fe40000800000 */
[----:B------:R-:W-:Y:S01]  /*5cd0*/  LOP3.LUT R2, R7, R2, RZ, 0x3c, !PT ;  /* 0x0000000207027212 */ /* 0x000fe200078e3cff */
[----:B-1----:R-:W-:Y:S06]  /*5ce0*/  @!P0 BRA `(.L_x_132) ;  /* 0x0000000400288947 */ /* 0x002fec0003800000 */
.L_x_148:
[----:B------:R-:W-:Y:S01]  /*5cf0*/  IMAD R3, R0, 0x8, R3 ;  /* 0x0000000800037824 */ /* 0x000fe200078e0203 */
[----:B------:R-:W-:-:S07]  /*5d00*/  SHF.L.U32 R0, R2, 0x1f, RZ ;  /* 0x0000001f02007819 */ /* 0x000fce00000006ff */
.L_x_133:
[----:B--2---:R2:W3:Y:S02]  /*5d10*/  SYNCS.PHASECHK.TRANS64.TRYWAIT P0, [R3+URZ], R0 ;  /* 0x00000000030075a7 */ /* 0x0044e4000800017f */
[----:B---3--:R-:W-:Y:S05]  /*5d20*/  @!P0 NANOSLEEP.SYNCS 0x989680 ;  /* 0x009896800000895d */ /* 0x008fea0003900000 */
[----:B------:R-:W3:Y:S02]  /*5d30*/  @!P0 SYNCS.PHASECHK.TRANS64 P0, [R3+URZ], R0 ;  /* 0x00000000030085a7 */ /* 0x000ee4000800007f */
[----:B---3--:R-:W-:Y:S05]  /*5d40*/  @!P0 BRA `(.L_x_133) ;  /* 0xfffffffc00f08947 */ /* 0x008fea000383ffff */
.L_x_123:
[----:B------:R-:W-:Y:S05]  /*5d50*/  BSYNC B0 ;  /* 0x0000000000007941 */ /* 0x000fea0003800000 */
.L_x_122:
[----:B------:R-:W-:Y:S05]  /*5d60*/  EXIT ;  /* 0x000000000000794d */ /* 0x000fea0003800000 */
.L_x_22:
[----:B---3--:R3:W4:Y:S02]  /*5d70*/  SYNCS.PHASECHK.TRANS64.TRYWAIT P1, [R3+URZ], R0 ;  /* 0x00000000030075a7 */ /* 0x008724000802017f */
[----:B----4-:R-:W-:Y:S05]  /*5d80*/  @!P1 NANOSLEEP.SYNCS 0x989680 ;  /* 0x009896800000995d */ /* 0x010fea0003900000 */
[----:B------:R-:W4:Y:S02]  /*5d90*/  @!P1 SYNCS.PHASECHK.TRANS64 P1, [R3+URZ], R0 ;  /* 0x00000000030095a7 */ /* 0x000f24000802007f */
[----:B----4-:R-:W-:Y:S05]  /*5da0*/  @!P1 BRA `(.L_x_22) ;  /* 0xfffffffc00f09947 */ /* 0x010fea000383ffff */
[----:B------:R-:W-:Y:S05]  /*5db0*/  BRA `(.L_x_21) ;  /* 0xffffffb800087947 */ /* 0x000fea000383ffff */
.L_x_27:
[----:B-1----:R1:W2:Y:S02]  /*5dc0*/  SYNCS.PHASECHK.TRANS64.TRYWAIT P1, [R5+URZ], R4 ;  /* 0x00000004050075a7 */ /* 0x0022a4000802017f */
[----:B--2---:R-:W-:Y:S05]  /*5dd0*/  @!P1 NANOSLEEP.SYNCS 0x989680 ;  /* 0x009896800000995d */ /* 0x004fea0003900000 */
[----:B------:R-:W2:Y:S02]  /*5de0*/  @!P1 SYNCS.PHASECHK.TRANS64 P1, [R5+URZ], R4 ;  /* 0x00000004050095a7 */ /* 0x000ea4000802007f */
[----:B--2---:R-:W-:Y:S05]  /*5df0*/  @!P1 BRA `(.L_x_27) ;  /* 0xfffffffc00f09947 */ /* 0x004fea000383ffff */
[----:B------:R-:W-:Y:S05]  /*5e00*/  BRA `(.L_x_26) ;  /* 0xffffffb800f87947 */ /* 0x000fea000383ffff */
.L_x_110:
[----:B------:R-:W-:Y:S01]  /*5e10*/  BSSY B1, `(.L_x_134) ;  /* 0x0000006000017945 */ /* 0x000fe20003800000 */
[----:B------:R-:W-:-:S07]  /*5e20*/  IMAD.MOV.U32 R15, RZ, RZ, -0x1 ;  /* 0xffffffffff0f7424 */ /* 0x000fce00078e00ff */
[----:B------:R-:W-:Y:S05]  /*5e30*/  WARPSYNC.COLLECTIVE R15, `(.L_x_135) ;  /* 0x000000000f0c7348 */ /* 0x000fea0003c00000 */
[----:B------:R-:W-:Y:S02]  /*5e40*/  ELECT P6, UR62, PT ;  /* 0x00000000003e782f */ /* 0x000fe400038c0000 */
[----:B------:R-:W-:Y:S01]  /*5e50*/  MOV R14, UR62 ;  /* 0x0000003e000e7c02 */ /* 0x000fe20008000f00 */
[----:B------:R-:W-:Y:S10]  /*5e60*/  ENDCOLLECTIVE ;  /* 0x000000000000791b */ /* 0x000ff40003800000 */
.L_x_135:
[----:B------:R-:W-:Y:S05]  /*5e70*/  BSYNC B1 ;  /* 0x0000000000017941 */ /* 0x000fea0003800000 */
.L_x_134:
[----:B------:R-:W-:Y:S05]  /*5e80*/  BRA `(.L_x_136) ;  /* 0xffffffec00907947 */ /* 0x000fea000383ffff */
.L_x_113:
[----:B0-----:R0:W1:Y:S02]  /*5e90*/  SYNCS.PHASECHK.TRANS64.TRYWAIT P0, [R14+URZ+0x48], R7 ;  /* 0x000048070e0075a7 */ /* 0x001064000800017f */
[----:B-1----:R-:W-:Y:S05]  /*5ea0*/  @!P0 NANOSLEEP.SYNCS 0x989680 ;  /* 0x009896800000895d */ /* 0x002fea0003900000 */
[----:B------:R-:W1:Y:S02]  /*5eb0*/  @!P0 SYNCS.PHASECHK.TRANS64 P0, [R14+URZ+0x48], R7 ;  /* 0x000048070e0085a7 */ /* 0x000e64000800007f */
[----:B-1----:R-:W-:Y:S05]  /*5ec0*/  @!P0 BRA `(.L_x_113) ;  /* 0xfffffffc00f08947 */ /* 0x002fea000383ffff */
[----:B------:R-:W-:Y:S05]  /*5ed0*/  BRA `(.L_x_137) ;  /* 0xffffffec00cc7947 */ /* 0x000fea000383ffff */
.L_x_121:
[----:B------:R-:W-:Y:S01]  /*5ee0*/  BSSY B0, `(.L_x_138) ;  /* 0x0000006000007945 */ /* 0x000fe20003800000 */
[----:B------:R-:W-:-:S07]  /*5ef0*/  IMAD.MOV.U32 R15, RZ, RZ, -0x1 ;  /* 0xffffffffff0f7424 */ /* 0x000fce00078e00ff */
[----:B------:R-:W-:Y:S05]  /*5f00*/  WARPSYNC.COLLECTIVE R15, `(.L_x_139) ;  /* 0x000000000f0c7348 */ /* 0x000fea0003c00000 */
[----:B------:R-:W-:Y:S02]  /*5f10*/  ELECT P6, UR62, PT ;  /* 0x00000000003e782f */ /* 0x000fe400038c0000 */
[----:B------:R-:W-:Y:S01]  /*5f20*/  MOV R14, UR62 ;  /* 0x0000003e000e7c02 */ /* 0x000fe20008000f00 */
[----:B------:R-:W-:Y:S10]  /*5f30*/  ENDCOLLECTIVE ;  /* 0x000000000000791b */ /* 0x000ff40003800000 */
.L_x_139:
[----:B------:R-:W-:Y:S05]  /*5f40*/  BSYNC B0 ;  /* 0x0000000000007941 */ /* 0x000fea0003800000 */
.L_x_138:
[----:B------:R-:W-:Y:S05]  /*5f50*/  BRA `(.L_x_140) ;  /* 0xfffffff8001c7947 */ /* 0x000fea000383ffff */
.L_x_125:
[----:B0-----:R0:W1:Y:S02]  /*5f60*/  SYNCS.PHASECHK.TRANS64.TRYWAIT P0, [R7+URZ], R2 ;  /* 0x00000002070075a7 */ /* 0x001064000800017f */
[----:B-1----:R-:W-:Y:S05]  /*5f70*/  @!P0 NANOSLEEP.SYNCS 0x989680 ;  /* 0x009896800000895d */ /* 0x002fea0003900000 */
[----:B------:R-:W1:Y:S02]  /*5f80*/  @!P0 SYNCS.PHASECHK.TRANS64 P0, [R7+URZ], R2 ;  /* 0x00000002070085a7 */ /* 0x000e64000800007f */
[----:B-1----:R-:W-:Y:S05]  /*5f90*/  @!P0 BRA `(.L_x_125) ;  /* 0xfffffffc00f08947 */ /* 0x002fea000383ffff */
[----:B------:R-:W-:Y:S05]  /*5fa0*/  BRA `(.L_x_141) ;  /* 0xfffffff8005c7947 */ /* 0x000fea000383ffff */
.L_x_126:
[----:B0-----:R0:W1:Y:S02]  /*5fb0*/  SYNCS.PHASECHK.TRANS64.TRYWAIT P0, [R9+URZ], R4 ;  /* 0x00000004090075a7 */ /* 0x001064000800017f */
[----:B-1----:R-:W-:Y:S05]  /*5fc0*/  @!P0 NANOSLEEP.SYNCS 0x989680 ;  /* 0x009896800000895d */ /* 0x002fea0003900000 */
[----:B------:R-:W1:Y:S02]  /*5fd0*/  @!P0 SYNCS.PHASECHK.TRANS64 P0, [R9+URZ], R4 ;  /* 0x00000004090085a7 */ /* 0x000e64000800007f */
[----:B-1----:R-:W-:Y:S05]  /*5fe0*/  @!P0 BRA `(.L_x_126) ;  /* 0xfffffffc00f08947 */ /* 0x002fea000383ffff */
[----:B------:R-:W-:Y:S05]  /*5ff0*/  BRA `(.L_x_142) ;  /* 0xfffffff8006c7947 */ /* 0x000fea000383ffff */
.L_x_127:
[----:B0-----:R0:W1:Y:S02]  /*6000*/  SYNCS.PHASECHK.TRANS64.TRYWAIT P0, [R6+URZ], R5 ;  /* 0x00000005060075a7 */ /* 0x001064000800017f */
[----:B-1----:R-:W-:Y:S05]  /*6010*/  @!P0 NANOSLEEP.SYNCS 0x989680 ;  /* 0x009896800000895d */ /* 0x002fea0003900000 */
[----:B------:R-:W1:Y:S02]  /*6020*/  @!P0 SYNCS.PHASECHK.TRANS64 P0, [R6+URZ], R5 ;  /* 0x00000005060085a7 */ /* 0x000e64000800007f */
[----:B-1----:R-:W-:Y:S05]  /*6030*/  @!P0 BRA `(.L_x_127) ;  /* 0xfffffffc00f08947 */ /* 0x002fea000383ffff */
[----:B------:R-:W-:Y:S05]  /*6040*/  BRA `(.L_x_143) ;  /* 0xfffffff8007c7947 */ /* 0x000fea000383ffff */
.L_x_128:
[----:B0-----:R0:W1:Y:S02]  /*6050*/  SYNCS.PHASECHK.TRANS64.TRYWAIT P0, [R9+URZ], R4 ;  /* 0x00000004090075a7 */ /* 0x001064000800017f */
[----:B-1----:R-:W-:Y:S05]  /*6060*/  @!P0 NANOSLEEP.SYNCS 0x989680 ;  /* 0x009896800000895d */ /* 0x002fea0003900000 */
[----:B------:R-:W1:Y:S02]  /*6070*/  @!P0 SYNCS.PHASECHK.TRANS64 P0, [R9+URZ], R4 ;  /* 0x00000004090085a7 */ /* 0x000e64000800007f */
[----:B-1----:R-:W-:Y:S05]  /*6080*/  @!P0 BRA `(.L_x_128) ;  /* 0xfffffffc00f08947 */ /* 0x002fea000383ffff */
[----:B------:R-:W-:Y:S05]  /*6090*/  BRA `(.L_x_144) ;  /* 0xfffffff8008c7947 */ /* 0x000fea000383ffff */
.L_x_129:
[----:B0-----:R0:W1:Y:S02]  /*60a0*/  SYNCS.PHASECHK.TRANS64.TRYWAIT P0, [R6+URZ], R5 ;  /* 0x00000005060075a7 */ /* 0x001064000800017f */
[----:B-1----:R-:W-:Y:S05]  /*60b0*/  @!P0 NANOSLEEP.SYNCS 0x989680 ;  /* 0x009896800000895d */ /* 0x002fea0003900000 */
[----:B------:R-:W1:Y:S02]  /*60c0*/  @!P0 SYNCS.PHASECHK.TRANS64 P0, [R6+URZ], R5 ;  /* 0x00000005060085a7 */ /* 0x000e64000800007f */
[----:B-1----:R-:W-:Y:S05]  /*60d0*/  @!P0 BRA `(.L_x_129) ;  /* 0xfffffffc00f08947 */ /* 0x002fea000383ffff */
[----:B------:R-:W-:Y:S05]  /*60e0*/  BRA `(.L_x_145) ;  /* 0xfffffff8009c7947 */ /* 0x000fea000383ffff */
.L_x_130:
[----:B0-----:R0:W1:Y:S02]  /*60f0*/  SYNCS.PHASECHK.TRANS64.TRYWAIT P0, [R9+URZ], R4 ;  /* 0x00000004090075a7 */ /* 0x001064000800017f */
[----:B-1----:R-:W-:Y:S05]  /*6100*/  @!P0 NANOSLEEP.SYNCS 0x989680 ;  /* 0x009896800000895d */ /* 0x002fea0003900000 */
[----:B------:R-:W1:Y:S02]  /*6110*/  @!P0 SYNCS.PHASECHK.TRANS64 P0, [R9+URZ], R4 ;  /* 0x00000004090085a7 */ /* 0x000e64000800007f */
[----:B-1----:R-:W-:Y:S05]  /*6120*/  @!P0 BRA `(.L_x_130) ;  /* 0xfffffffc00f08947 */ /* 0x002fea000383ffff */
[----:B------:R-:W-:Y:S05]  /*6130*/  BRA `(.L_x_146) ;  /* 0xfffffff800ac7947 */ /* 0x000fea000383ffff */
.L_x_131:
[----:B0-----:R0:W1:Y:S02]  /*6140*/  SYNCS.PHASECHK.TRANS64.TRYWAIT P0, [R6+URZ], R5 ;  /* 0x00000005060075a7 */ /* 0x001064000800017f */
[----:B-1----:R-:W-:Y:S05]  /*6150*/  @!P0 NANOSLEEP.SYNCS 0x989680 ;  /* 0x009896800000895d */ /* 0x002fea0003900000 */
[----:B------:R-:W1:Y:S02]  /*6160*/  @!P0 SYNCS.PHASECHK.TRANS64 P0, [R6+URZ], R5 ;  /* 0x00000005060085a7 */ /* 0x000e64000800007f */
[----:B-1----:R-:W-:Y:S05]  /*6170*/  @!P0 BRA `(.L_x_131) ;  /* 0xfffffffc00f08947 */ /* 0x002fea000383ffff */
[----:B------:R-:W-:Y:S05]  /*6180*/  BRA `(.L_x_147) ;  /* 0xfffffff800bc7947 */ /* 0x000fea000383ffff */
.L_x_132:
[----:B-1----:R1:W2:Y:S02]  /*6190*/  SYNCS.PHASECHK.TRANS64.TRYWAIT P0, [R9+URZ], R4 ;  /* 0x00000004090075a7 */ /* 0x0022a4000800017f */
[----:B--2---:R-:W-:Y:S05]  /*61a0*/  @!P0 NANOSLEEP.SYNCS 0x989680 ;  /* 0x009896800000895d */ /* 0x004fea0003900000 */
[----:B------:R-:W2:Y:S02]  /*61b0*/  @!P0 SYNCS.PHASECHK.TRANS64 P0, [R9+URZ], R4 ;  /* 0x00000004090085a7 */ /* 0x000ea4000800007f */
[----:B--2---:R-:W-:Y:S05]  /*61c0*/  @!P0 BRA `(.L_x_132) ;  /* 0xfffffffc00f08947 */ /* 0x004fea000383ffff */
[----:B------:R-:W-:Y:S05]  /*61d0*/  BRA `(.L_x_148) ;  /* 0xfffffff800c47947 */ /* 0x000fea000383ffff */
.L_x_149:
[----:B------:R-:W-:-:S00]  /*61e0*/  BRA `(.L_x_149) ;  /* 0xfffffffc00fc7947 */ /* 0x000fc0000383ffff */
[----:B------:R-:W-:-:S00]  /*61f0*/  NOP ;  /* 0x0000000000007918 */ /* 0x000fc00000000000 */
        /* <DEDUP_REMOVED lines=8> */
.L_x_150:


//--------------------- .nv.global.init           --------------------------
	.section	.nv.global.init,"aw",@progbits
.nv.global.init:
	.type		$str$22,@object
	.size		$str$22,($str$23 - $str$22)
$str$22:
        /*0000*/ 	.byte	0x6b, 0x5f, 0x74, 0x69, 0x6c, 0x65, 0x5f, 0x63, 0x6f, 0x75, 0x6e, 0x74, 0x20, 0x3e, 0x3d, 0x20
        /*0010*/ 	.byte	0x31, 0x00
	.type		$str$23,@object
	.size		$str$23,(__unnamed_1 - $str$23)
$str$23:
        /*0012*/ 	.byte	0x2f, 0x74, 0x6d, 0x70, 0x2f, 0x63, 0x75, 0x74, 0x6c, 0x61, 0x73, 0x73, 0x5f, 0x73, 0x77, 0x65
        /*0022*/ 	.byte	0x65, 0x70, 0x5f, 0x73, 0x72, 0x63, 0x2f, 0x69, 0x6e, 0x63, 0x6c, 0x75, 0x64, 0x65, 0x2f, 0x63
        /*0032*/ 	.byte	0x75, 0x74, 0x6c, 0x61, 0x73, 0x73, 0x2f, 0x67, 0x65, 0x6d, 0x6d, 0x2f, 0x63, 0x6f, 0x6c, 0x6c
        /*0042*/ 	.byte	0x65, 0x63, 0x74, 0x69, 0x76, 0x65, 0x2f, 0x73, 0x6d, 0x39, 0x30, 0x5f, 0x6d, 0x6d, 0x61, 0x5f
        /*0052*/ 	.byte	0x74, 0x6d, 0x61, 0x5f, 0x67, 0x6d, 0x6d, 0x61, 0x5f, 0x73, 0x73, 0x5f, 0x77, 0x61, 0x72, 0x70
        /*0062*/ 	.byte	0x73, 0x70, 0x65, 0x63, 0x69, 0x61, 0x6c, 0x69, 0x7a, 0x65, 0x64, 0x2e, 0x68, 0x70, 0x70, 0x00
	.type		__unnamed_1,@object
	.size		__unnamed_1,(.L_0 - __unnamed_1)
__unnamed_1:
        /*0072*/ 	.byte	0x76, 0x6f, 0x69, 0x64, 0x20, 0x63, 0x75, 0x74, 0x6c, 0x61, 0x73, 0x73, 0x3a, 0x3a, 0x67, 0x65
        /* <DEDUP_REMOVED lines=173> */
        /*0b52*/ 	.byte	0x69, 0x74, 0x79, 0x5d, 0x00
.L_0:


//--------------------- .nv.shared._ZN7cutlass13device_kernelINS_4gemm6kernel13GemmUniversalIN4cute5tupleIJiiiiEEENS1_10collective13CollectiveMmaINS1_34MainloopSm90TmaGmmaWarpSpecializedILi9ENS5_IJNS4_1CILi2EEESB_NSA_ILi1EEEEEENS1_35KernelTmaWarpSpecializedCooperativeEEENS5_IJNSA_ILi128EEENSA_ILi64EEESG_EEEaNS5_IJlSC_lEEEaSJ_NS4_8TiledMMAINS4_8MMA_AtomIJNS4_4SM904GMMA26MMA_64x64x32_S32S8S8_SS_TNEEEENS4_6LayoutINS5_IJSB_SC_SC_EEENS5_IJSC_NSA_ILi0EEESS_EEEEENS5_IJNS4_10UnderscoreESV_SV_EEEEENS4_23SM90_TMA_LOAD_MULTICASTENS4_14ComposedLayoutINS4_7SwizzleILi3ELi4ELi3EEENS4_18smem_ptr_flag_bitsILi8EEENSQ_INS5_IJNSA_ILi8EEESG_EEENS5_IJSG_SC_EEEEEEEvNS4_8identityESY_S18_vS19_EENS_8epilogue10collective6detail29Sm90TmaWarpSpecializedAdapterINS1C_15DefaultEpilogueIaSJ_SJ_NS1B_6thread17LinearCombinationIaLi1EiiLNS1G_9ScaleType4KindE0ELNS_15FloatRoundStyleE2EaEENS1_15EpilogueDefaultEEEEEvvEEEEvNT_6ParamsE --------------------------
	.section	.nv.shared._ZN7cutlass13device_kernelINS_4gemm6kernel13GemmUniversalIN4cute5tupleIJiiiiEEENS1_10collective13CollectiveMmaINS1_34MainloopSm90TmaGmmaWarpSpecializedILi9ENS5_IJNS4_1CILi2EEESB_NSA_ILi1EEEEEENS1_35KernelTmaWarpSpecializedCooperativeEEENS5_IJNSA_ILi128EEENSA_ILi64EEESG_EEEaNS5_IJlSC_lEEEaSJ_NS4_8TiledMMAINS4_8MMA_AtomIJNS4_4SM904GMMA26MMA_64x64x32_S32S8S8_SS_TNEEEENS4_6LayoutINS5_IJSB_SC_SC_EEENS5_IJSC_NSA_ILi0EEESS_EEEEENS5_IJNS4_10UnderscoreESV_SV_EEEEENS4_23SM90_TMA_LOAD_MULTICASTENS4_14ComposedLayoutINS4_7SwizzleILi3ELi4ELi3EEENS4_18smem_ptr_flag_bitsILi8EEENSQ_INS5_IJNSA_ILi8EEESG_EEENS5_IJSG_SC_EEEEEEEvNS4_8identityESY_S18_vS19_EENS_8epilogue10collective6detail29Sm90TmaWarpSpecializedAdapterINS1C_15DefaultEpilogueIaSJ_SJ_NS1B_6thread17LinearCombinationIaLi1EiiLNS1G_9ScaleType4KindE0ELNS_15FloatRoundStyleE2EaEENS1_15EpilogueDefaultEEEEEvvEEEEvNT_6ParamsE,"aw",@nobits
	.sectionflags	@""
	.align	16
	.zero		1024


//--------------------- .nv.shared.reserved.0     --------------------------
	.section	.nv.shared.reserved.0,"aw",@nobits
	.weak		__nv_reservedSMEM_offset_0_alias
	.size		__nv_reservedSMEM_offset_0_alias, 0, 0
	.other		__nv_reservedSMEM_offset_0_alias,@"STO_CUDA_RESERVED_SHARED STV_DEFAULT"
__nv_reservedSMEM_offset_0_alias:
	.zero		0


//--------------------- .nv.global                --------------------------
	.section	.nv.global,"aw",@nobits
.nv.global:
	.type		_ZN39_INTERNAL_254cf4d6_4_k_cu_df1c838e_48984cute1_E,@object
	.size		_ZN39_INTERNAL_254cf4d6_4_k_cu_df1c838e_48984cute1_E,(_ZN39_INTERNAL_254cf4d6_4_k_cu_df1c838e_48984cuda3std3__45__cpo6cbeginE - _ZN39_INTERNAL_254cf4d6_4_k_cu_df1c838e_48984cute1_E)
_ZN39_INTERNAL_254cf4d6_4_k_cu_df1c838e_48984cute1_E:
	.zero		1
	.type		_ZN39_INTERNAL_254cf4d6_4_k_cu_df1c838e_48984cuda3std3__45__cpo6cbeginE,@object
	.size		_ZN39_INTERNAL_254cf4d6_4_k_cu_df1c838e_48984cuda3std3__45__cpo6cbeginE,(_ZN39_INTERNAL_254cf4d6_4_k_cu_df1c838e_48984cuda3std3__48in_placeE - _ZN39_INTERNAL_254cf4d6_4_k_cu_df1c838e_48984cuda3std3__45__cpo6cbeginE)
_ZN39_INTERNAL_254cf4d6_4_k_cu_df1c838e_48984cuda3std3__45__cpo6cbeginE:
	.zero		1
	.type		_ZN39_INTERNAL_254cf4d6_4_k_cu_df1c838e_48984cuda3std3__48in_placeE,@object
	.size		_ZN39_INTERNAL_254cf4d6_4_k_cu_df1c838e_48984cuda3std3__48in_placeE,(_ZN39_INTERNAL_254cf4d6_4_k_cu_df1c838e_48984cuda3std6ranges3__45__cpo9iter_moveE - _ZN39_INTERNAL_254cf4d6_4_k_cu_df1c838e_48984cuda3std3__48in_placeE)
_ZN39_INTERNAL_254cf4d6_4_k_cu_df1c838e_48984cuda3std3__48in_placeE:
	.zero		1
	.type		_ZN39_INTERNAL_254cf4d6_4_k_cu_df1c838e_48984cuda3std6ranges3__45__cpo9iter_moveE,@object
	.size		_ZN39_INTERNAL_254cf4d6_4_k_cu_df1c838e_48984cuda3std6ranges3__45__cpo9iter_moveE,(_ZN39_INTERNAL_254cf4d6_4_k_cu_df1c838e_48984cuda3std3__45__cpo5beginE - _ZN39_INTERNAL_254cf4d6_4_k_cu_df1c838e_48984cuda3std6ranges3__45__cpo9iter_moveE)
_ZN39_INTERNAL_254cf4d6_4_k_cu_df1c838e_48984cuda3std6ranges3__45__cpo9iter_moveE:
	.zero		1
	.type		_ZN39_INTERNAL_254cf4d6_4_k_cu_df1c838e_48984cuda3std3__45__cpo5beginE,@object
	.size		_ZN39_INTERNAL_254cf4d6_4_k_cu_df1c838e_48984cuda3std3__45__cpo5beginE,(_ZN39_INTERNAL_254cf4d6_4_k_cu_df1c838e_48984cuda3std3__441_GLOBAL__N__254cf4d6_4_k_cu_df1c838e_48986ignoreE - _ZN39_INTERNAL_254cf4d6_4_k_cu_df1c838e_48984cuda3std3__45__cpo5beginE)
_ZN39_INTERNAL_254cf4d6_4_k_cu_df1c838e_48984cuda3std3__45__cpo5beginE:
	.zero		1
	.type		_ZN39_INTERNAL_254cf4d6_4_k_cu_df1c838e_48984cuda3std3__441_GLOBAL__N__254cf4d6_4_k_cu_df1c838e_48986ignoreE,@object
	.size		_ZN39_INTERNAL_254cf4d6_4_k_cu_df1c838e_48984cuda3std3__441_GLOBAL__N__254cf4d6_4_k_cu_df1c838e_48986ignoreE,(_ZN39_INTERNAL_254cf4d6_4_k_cu_df1c838e_48984cute7productE - _ZN39_INTERNAL_254cf4d6_4_k_cu_df1c838e_48984cuda3std3__441_GLOBAL__N__254cf4d6_4_k_cu_df1c838e_48986ignoreE)
_ZN39_INTERNAL_254cf4d6_4_k_cu_df1c838e_48984cuda3std3__441_GLOBAL__N__254cf4d6_4_k_cu_df1c838e_48986ignoreE:
	.zero		1
	.type		_ZN39_INTERNAL_254cf4d6_4_k_cu_df1c838e_48984cute7productE,@object
	.size		_ZN39_INTERNAL_254cf4d6_4_k_cu_df1c838e_48984cute7productE,(_ZN39_INTERNAL_254cf4d6_4_k_cu_df1c838e_48984cuda3std3__45__cpo3endE - _ZN39_INTERNAL_254cf4d6_4_k_cu_df1c838e_48984cute7productE)
_ZN39_INTERNAL_254cf4d6_4_k_cu_df1c838e_48984cute7productE:
	.zero		1
	.type		_ZN39_INTERNAL_254cf4d6_4_k_cu_df1c838e_48984cuda3std3__45__cpo3endE,@object
	.size		_ZN39_INTERNAL_254cf4d6_4_k_cu_df1c838e_48984cuda3std3__45__cpo3endE,(_ZN39_INTERNAL_254cf4d6_4_k_cu_df1c838e_48984cuda3std3__419piecewise_constructE - _ZN39_INTERNAL_254cf4d6_4_k_cu_df1c838e_48984cuda3std3__45__cpo3endE)
_ZN39_INTERNAL_254cf4d6_4_k_cu_df1c838e_48984cuda3std3__45__cpo3endE:
	.zero		1
	.type		_ZN39_INTERNAL_254cf4d6_4_k_cu_df1c838e_48984cuda3std3__419piecewise_constructE,@object
	.size		_ZN39_INTERNAL_254cf4d6_4_k_cu_df1c838e_48984cuda3std3__419piecewise_constructE,(_ZN39_INTERNAL_254cf4d6_4_k_cu_df1c838e_48984cuda3std3__45__cpo4cendE - _ZN39_INTERNAL_254cf4d6_4_k_cu_df1c838e_48984cuda3std3__419piecewise_constructE)
_ZN39_INTERNAL_254cf4d6_4_k_cu_df1c838e_48984cuda3std3__419piecewise_constructE:
	.zero		1
	.type		_ZN39_INTERNAL_254cf4d6_4_k_cu_df1c838e_48984cuda3std3__45__cpo4cendE,@object
	.size		_ZN39_INTERNAL_254cf4d6_4_k_cu_df1c838e_48984cuda3std3__45__cpo4cendE,(_ZN39_INTERNAL_254cf4d6_4_k_cu_df1c838e_48984cuda3std6ranges3__45__cpo4swapE - _ZN39_INTERNAL_254cf4d6_4_k_cu_df1c838e_48984cuda3std3__45__cpo4cendE)
_ZN39_INTERNAL_254cf4d6_4_k_cu_df1c838e_48984cuda3std3__45__cpo4cendE:
	.zero		1
	.type		_ZN39_INTERNAL_254cf4d6_4_k_cu_df1c838e_48984cuda3std6ranges3__45__cpo4swapE,@object
	.size		_ZN39_INTERNAL_254cf4d6_4_k_cu_df1c838e_48984cuda3std6ranges3__45__cpo4swapE,(.L_8 - _ZN39_INTERNAL_254cf4d6_4_k_cu_df1c838e_48984cuda3std6ranges3__45__cpo4swapE)
_ZN39_INTERNAL_254cf4d6_4_k_cu_df1c838e_48984cuda3std6ranges3__45__cpo4swapE:
	.zero		1
.L_8:


//--------------------- .nv.constant0._ZN7cutlass13device_kernelINS_4gemm6kernel13GemmUniversalIN4cute5tupleIJiiiiEEENS1_10collective13CollectiveMmaINS1_34MainloopSm90TmaGmmaWarpSpecializedILi9ENS5_IJNS4_1CILi2EEESB_NSA_ILi1EEEEEENS1_35KernelTmaWarpSpecializedCooperativeEEENS5_IJNSA_ILi128EEENSA_ILi64EEESG_EEEaNS5_IJlSC_lEEEaSJ_NS4_8TiledMMAINS4_8MMA_AtomIJNS4_4SM904GMMA26MMA_64x64x32_S32S8S8_SS_TNEEEENS4_6LayoutINS5_IJSB_SC_SC_EEENS5_IJSC_NSA_ILi0EEESS_EEEEENS5_IJNS4_10UnderscoreESV_SV_EEEEENS4_23SM90_TMA_LOAD_MULTICASTENS4_14ComposedLayoutINS4_7SwizzleILi3ELi4ELi3EEENS4_18smem_ptr_flag_bitsILi8EEENSQ_INS5_IJNSA_ILi8EEESG_EEENS5_IJSG_SC_EEEEEEEvNS4_8identityESY_S18_vS19_EENS_8epilogue10collective6detail29Sm90TmaWarpSpecializedAdapterINS1C_15DefaultEpilogueIaSJ_SJ_NS1B_6thread17LinearCombinationIaLi1EiiLNS1G_9ScaleType4KindE0ELNS_15FloatRoundStyleE2EaEENS1_15EpilogueDefaultEEEEEvvEEEEvNT_6ParamsE --------------------------
	.section	.nv.constant0._ZN7cutlass13device_kernelINS_4gemm6kernel13GemmUniversalIN4cute5tupleIJiiiiEEENS1_10collective13CollectiveMmaINS1_34MainloopSm90TmaGmmaWarpSpecializedILi9ENS5_IJNS4_1CILi2EEESB_NSA_ILi1EEEEEENS1_35KernelTmaWarpSpecializedCooperativeEEENS5_IJNSA_ILi128EEENSA_ILi64EEESG_EEEaNS5_IJlSC_lEEEaSJ_NS4_8TiledMMAINS4_8MMA_AtomIJNS4_4SM904GMMA26MMA_64x64x32_S32S8S8_SS_TNEEEENS4_6LayoutINS5_IJSB_SC_SC_EEENS5_IJSC_NSA_ILi0EEESS_EEEEENS5_IJNS4_10UnderscoreESV_SV_EEEEENS4_23SM90_TMA_LOAD_MULTICASTENS4_14ComposedLayoutINS4_7SwizzleILi3ELi4ELi3EEENS4_18smem_ptr_flag_bitsILi8EEENSQ_INS5_IJNSA_ILi8EEESG_EEENS5_IJSG_SC_EEEEEEEvNS4_8identityESY_S18_vS19_EENS_8epilogue10collective6detail29Sm90TmaWarpSpecializedAdapterINS1C_15DefaultEpilogueIaSJ_SJ_NS1B_6thread17LinearCombinationIaLi1EiiLNS1G_9ScaleType4KindE0ELNS_15FloatRoundStyleE2EaEENS1_15EpilogueDefaultEEEEEvvEEEEvNT_6ParamsE,"a",@progbits
	.sectionflags	@""
	.align	4
.nv.constant0._ZN7cutlass13device_kernelINS_4gemm6kernel13GemmUniversalIN4cute5tupleIJiiiiEEENS1_10collective13CollectiveMmaINS1_34MainloopSm90TmaGmmaWarpSpecializedILi9ENS5_IJNS4_1CILi2EEESB_NSA_ILi1EEEEEENS1_35KernelTmaWarpSpecializedCooperativeEEENS5_IJNSA_ILi128EEENSA_ILi64EEESG_EEEaNS5_IJlSC_lEEEaSJ_NS4_8TiledMMAINS4_8MMA_AtomIJNS4_4SM904GMMA26MMA_64x64x32_S32S8S8_SS_TNEEEENS4_6LayoutINS5_IJSB_SC_SC_EEENS5_IJSC_NSA_ILi0EEESS_EEEEENS5_IJNS4_10UnderscoreESV_SV_EEEEENS4_23SM90_TMA_LOAD_MULTICASTENS4_14ComposedLayoutINS4_7SwizzleILi3ELi4ELi3EEENS4_18smem_ptr_flag_bitsILi8EEENSQ_INS5_IJNSA_ILi8EEESG_EEENS5_IJSG_SC_EEEEEEEvNS4_8identityESY_S18_vS19_EENS_8epilogue10collective6detail29Sm90TmaWarpSpecializedAdapterINS1C_15DefaultEpilogueIaSJ_SJ_NS1B_6thread17LinearCombinationIaLi1EiiLNS1G_9ScaleType4KindE0ELNS_15FloatRoundStyleE2EaEENS1_15EpilogueDefaultEEEEEvvEEEEvNT_6ParamsE:
	.zero		1664


//--------------------- SYMBOLS --------------------------

	.type		.nv.reservedSmem.offset0,@object
	.size		.nv.reservedSmem.offset0,0x4
	.type		__assertfail,@function
